//
// Generated by NVIDIA NVVM Compiler
//
// Compiler Build ID: CL-36424714
// Cuda compilation tools, release 13.0, V13.0.88
// Based on NVVM 20.0.0
//

.version 9.0
.target sm_100
.address_size 64

	// .globl	_Z10matmul_qktPKfS0_Pfii

.visible .entry _Z10matmul_qktPKfS0_Pfii(
	.param .u64 .ptr .align 1 _Z10matmul_qktPKfS0_Pfii_param_0,
	.param .u64 .ptr .align 1 _Z10matmul_qktPKfS0_Pfii_param_1,
	.param .u64 .ptr .align 1 _Z10matmul_qktPKfS0_Pfii_param_2,
	.param .u32 _Z10matmul_qktPKfS0_Pfii_param_3,
	.param .u32 _Z10matmul_qktPKfS0_Pfii_param_4
)
{
	.reg .pred 	%p<11>;
	.reg .b32 	%r<48>;
	.reg .b32 	%f<115>;
	.reg .b64 	%rd<43>;

	ld.param.u64 	%rd11, [_Z10matmul_qktPKfS0_Pfii_param_0];
	ld.param.u64 	%rd12, [_Z10matmul_qktPKfS0_Pfii_param_1];
	ld.param.u64 	%rd10, [_Z10matmul_qktPKfS0_Pfii_param_2];
	ld.param.u32 	%r25, [_Z10matmul_qktPKfS0_Pfii_param_3];
	ld.param.u32 	%r26, [_Z10matmul_qktPKfS0_Pfii_param_4];
	cvta.to.global.u64 	%rd1, %rd12;
	cvta.to.global.u64 	%rd2, %rd11;
	mov.u32 	%r27, %ctaid.y;
	mov.u32 	%r28, %ntid.y;
	mov.u32 	%r29, %tid.y;
	mad.lo.s32 	%r1, %r27, %r28, %r29;
	mov.u32 	%r30, %ctaid.x;
	mov.u32 	%r31, %ntid.x;
	mov.u32 	%r32, %tid.x;
	mad.lo.s32 	%r2, %r30, %r31, %r32;
	max.s32 	%r33, %r1, %r2;
	setp.ge.s32 	%p1, %r33, %r25;
	@%p1 bra 	$L__BB0_15;
	setp.lt.s32 	%p2, %r26, 1;
	mov.f32 	%f114, 0f00000000;
	@%p2 bra 	$L__BB0_14;
	mul.lo.s32 	%r3, %r26, %r1;
	mul.lo.s32 	%r4, %r26, %r2;
	and.b32  	%r5, %r26, 15;
	setp.lt.u32 	%p3, %r26, 16;
	mov.f32 	%f114, 0f00000000;
	mov.b32 	%r44, 0;
	@%p3 bra 	$L__BB0_5;
	and.b32  	%r44, %r26, 2147483632;
	neg.s32 	%r42, %r44;
	mul.wide.u32 	%rd13, %r3, 4;
	add.s64 	%rd14, %rd13, %rd2;
	add.s64 	%rd41, %rd14, 32;
	add.s64 	%rd4, %rd1, 32;
	mov.f32 	%f114, 0f00000000;
	mov.u32 	%r41, %r4;
$L__BB0_4:
	.pragma "nounroll";
	mul.wide.s32 	%rd15, %r41, 4;
	add.s64 	%rd16, %rd4, %rd15;
	ld.global.f32 	%f18, [%rd41+-32];
	ld.global.f32 	%f19, [%rd16+-32];
	fma.rn.f32 	%f20, %f18, %f19, %f114;
	ld.global.f32 	%f21, [%rd41+-28];
	ld.global.f32 	%f22, [%rd16+-28];
	fma.rn.f32 	%f23, %f21, %f22, %f20;
	ld.global.f32 	%f24, [%rd41+-24];
	ld.global.f32 	%f25, [%rd16+-24];
	fma.rn.f32 	%f26, %f24, %f25, %f23;
	ld.global.f32 	%f27, [%rd41+-20];
	ld.global.f32 	%f28, [%rd16+-20];
	fma.rn.f32 	%f29, %f27, %f28, %f26;
	ld.global.f32 	%f30, [%rd41+-16];
	ld.global.f32 	%f31, [%rd16+-16];
	fma.rn.f32 	%f32, %f30, %f31, %f29;
	ld.global.f32 	%f33, [%rd41+-12];
	ld.global.f32 	%f34, [%rd16+-12];
	fma.rn.f32 	%f35, %f33, %f34, %f32;
	ld.global.f32 	%f36, [%rd41+-8];
	ld.global.f32 	%f37, [%rd16+-8];
	fma.rn.f32 	%f38, %f36, %f37, %f35;
	ld.global.f32 	%f39, [%rd41+-4];
	ld.global.f32 	%f40, [%rd16+-4];
	fma.rn.f32 	%f41, %f39, %f40, %f38;
	ld.global.f32 	%f42, [%rd41];
	ld.global.f32 	%f43, [%rd16];
	fma.rn.f32 	%f44, %f42, %f43, %f41;
	ld.global.f32 	%f45, [%rd41+4];
	ld.global.f32 	%f46, [%rd16+4];
	fma.rn.f32 	%f47, %f45, %f46, %f44;
	ld.global.f32 	%f48, [%rd41+8];
	ld.global.f32 	%f49, [%rd16+8];
	fma.rn.f32 	%f50, %f48, %f49, %f47;
	ld.global.f32 	%f51, [%rd41+12];
	ld.global.f32 	%f52, [%rd16+12];
	fma.rn.f32 	%f53, %f51, %f52, %f50;
	ld.global.f32 	%f54, [%rd41+16];
	ld.global.f32 	%f55, [%rd16+16];
	fma.rn.f32 	%f56, %f54, %f55, %f53;
	ld.global.f32 	%f57, [%rd41+20];
	ld.global.f32 	%f58, [%rd16+20];
	fma.rn.f32 	%f59, %f57, %f58, %f56;
	ld.global.f32 	%f60, [%rd41+24];
	ld.global.f32 	%f61, [%rd16+24];
	fma.rn.f32 	%f62, %f60, %f61, %f59;
	ld.global.f32 	%f63, [%rd41+28];
	ld.global.f32 	%f64, [%rd16+28];
	fma.rn.f32 	%f114, %f63, %f64, %f62;
	add.s32 	%r42, %r42, 16;
	add.s64 	%rd41, %rd41, 64;
	add.s32 	%r41, %r41, 16;
	setp.ne.s32 	%p4, %r42, 0;
	@%p4 bra 	$L__BB0_4;
$L__BB0_5:
	setp.eq.s32 	%p5, %r5, 0;
	@%p5 bra 	$L__BB0_14;
	and.b32  	%r13, %r26, 7;
	setp.lt.u32 	%p6, %r5, 8;
	@%p6 bra 	$L__BB0_8;
	add.s32 	%r35, %r44, %r3;
	mul.wide.u32 	%rd17, %r35, 4;
	add.s64 	%rd18, %rd2, %rd17;
	ld.global.f32 	%f66, [%rd18];
	add.s32 	%r36, %r44, %r4;
	mul.wide.s32 	%rd19, %r36, 4;
	add.s64 	%rd20, %rd1, %rd19;
	ld.global.f32 	%f67, [%rd20];
	fma.rn.f32 	%f68, %f66, %f67, %f114;
	cvt.u64.u32 	%rd21, %r3;
	cvt.u64.u32 	%rd22, %r44;
	add.s64 	%rd23, %rd22, %rd21;
	shl.b64 	%rd24, %rd23, 2;
	add.s64 	%rd25, %rd2, %rd24;
	ld.global.f32 	%f69, [%rd25+4];
	ld.global.f32 	%f70, [%rd20+4];
	fma.rn.f32 	%f71, %f69, %f70, %f68;
	ld.global.f32 	%f72, [%rd25+8];
	ld.global.f32 	%f73, [%rd20+8];
	fma.rn.f32 	%f74, %f72, %f73, %f71;
	ld.global.f32 	%f75, [%rd25+12];
	ld.global.f32 	%f76, [%rd20+12];
	fma.rn.f32 	%f77, %f75, %f76, %f74;
	ld.global.f32 	%f78, [%rd25+16];
	ld.global.f32 	%f79, [%rd20+16];
	fma.rn.f32 	%f80, %f78, %f79, %f77;
	ld.global.f32 	%f81, [%rd25+20];
	ld.global.f32 	%f82, [%rd20+20];
	fma.rn.f32 	%f83, %f81, %f82, %f80;
	ld.global.f32 	%f84, [%rd25+24];
	ld.global.f32 	%f85, [%rd20+24];
	fma.rn.f32 	%f86, %f84, %f85, %f83;
	ld.global.f32 	%f87, [%rd25+28];
	ld.global.f32 	%f88, [%rd20+28];
	fma.rn.f32 	%f114, %f87, %f88, %f86;
	add.s32 	%r44, %r44, 8;
$L__BB0_8:
	setp.eq.s32 	%p7, %r13, 0;
	@%p7 bra 	$L__BB0_14;
	and.b32  	%r16, %r26, 3;
	setp.lt.u32 	%p8, %r13, 4;
	@%p8 bra 	$L__BB0_11;
	add.s32 	%r37, %r44, %r3;
	mul.wide.u32 	%rd26, %r37, 4;
	add.s64 	%rd27, %rd2, %rd26;
	ld.global.f32 	%f90, [%rd27];
	add.s32 	%r38, %r44, %r4;
	mul.wide.s32 	%rd28, %r38, 4;
	add.s64 	%rd29, %rd1, %rd28;
	ld.global.f32 	%f91, [%rd29];
	fma.rn.f32 	%f92, %f90, %f91, %f114;
	cvt.u64.u32 	%rd30, %r3;
	cvt.u64.u32 	%rd31, %r44;
	add.s64 	%rd32, %rd31, %rd30;
	shl.b64 	%rd33, %rd32, 2;
	add.s64 	%rd34, %rd2, %rd33;
	ld.global.f32 	%f93, [%rd34+4];
	ld.global.f32 	%f94, [%rd29+4];
	fma.rn.f32 	%f95, %f93, %f94, %f92;
	ld.global.f32 	%f96, [%rd34+8];
	ld.global.f32 	%f97, [%rd29+8];
	fma.rn.f32 	%f98, %f96, %f97, %f95;
	ld.global.f32 	%f99, [%rd34+12];
	ld.global.f32 	%f100, [%rd29+12];
	fma.rn.f32 	%f114, %f99, %f100, %f98;
	add.s32 	%r44, %r44, 4;
$L__BB0_11:
	setp.eq.s32 	%p9, %r16, 0;
	@%p9 bra 	$L__BB0_14;
	add.s32 	%r47, %r44, %r4;
	add.s32 	%r39, %r44, %r3;
	mul.wide.u32 	%rd35, %r39, 4;
	add.s64 	%rd42, %rd2, %rd35;
	neg.s32 	%r46, %r16;
$L__BB0_13:
	.pragma "nounroll";
	mul.wide.s32 	%rd36, %r47, 4;
	add.s64 	%rd37, %rd1, %rd36;
	ld.global.f32 	%f101, [%rd42];
	ld.global.f32 	%f102, [%rd37];
	fma.rn.f32 	%f114, %f101, %f102, %f114;
	add.s32 	%r47, %r47, 1;
	add.s64 	%rd42, %rd42, 4;
	add.s32 	%r46, %r46, 1;
	setp.ne.s32 	%p10, %r46, 0;
	@%p10 bra 	$L__BB0_13;
$L__BB0_14:
	cvt.rn.f32.s32 	%f103, %r26;
	sqrt.rn.f32 	%f104, %f103;
	div.rn.f32 	%f105, %f114, %f104;
	mad.lo.s32 	%r40, %r25, %r1, %r2;
	cvta.to.global.u64 	%rd38, %rd10;
	mul.wide.s32 	%rd39, %r40, 4;
	add.s64 	%rd40, %rd38, %rd39;
	st.global.f32 	[%rd40], %f105;
$L__BB0_15:
	ret;

}
	// .globl	_Z12softmax_rowsPKfPfi
.visible .entry _Z12softmax_rowsPKfPfi(
	.param .u64 .ptr .align 1 _Z12softmax_rowsPKfPfi_param_0,
	.param .u64 .ptr .align 1 _Z12softmax_rowsPKfPfi_param_1,
	.param .u32 _Z12softmax_rowsPKfPfi_param_2
)
{


	ret;

}
	// .globl	_Z9matmul_pvPKfS0_Pfii
.visible .entry _Z9matmul_pvPKfS0_Pfii(
	.param .u64 .ptr .align 1 _Z9matmul_pvPKfS0_Pfii_param_0,
	.param .u64 .ptr .align 1 _Z9matmul_pvPKfS0_Pfii_param_1,
	.param .u64 .ptr .align 1 _Z9matmul_pvPKfS0_Pfii_param_2,
	.param .u32 _Z9matmul_pvPKfS0_Pfii_param_3,
	.param .u32 _Z9matmul_pvPKfS0_Pfii_param_4
)
{
	.reg .pred 	%p<12>;
	.reg .b32 	%r<40>;
	.reg .b32 	%f<67>;
	.reg .b64 	%rd<53>;

	ld.param.u64 	%rd7, [_Z9matmul_pvPKfS0_Pfii_param_0];
	ld.param.u64 	%rd8, [_Z9matmul_pvPKfS0_Pfii_param_1];
	ld.param.u64 	%rd6, [_Z9matmul_pvPKfS0_Pfii_param_2];
	ld.param.u32 	%r18, [_Z9matmul_pvPKfS0_Pfii_param_3];
	ld.param.u32 	%r19, [_Z9matmul_pvPKfS0_Pfii_param_4];
	cvta.to.global.u64 	%rd1, %rd8;
	cvta.to.global.u64 	%rd2, %rd7;
	mov.u32 	%r20, %ctaid.y;
	mov.u32 	%r21, %ntid.y;
	mov.u32 	%r22, %tid.y;
	mad.lo.s32 	%r1, %r20, %r21, %r22;
	mov.u32 	%r23, %ctaid.x;
	mov.u32 	%r24, %ntid.x;
	mov.u32 	%r25, %tid.x;
	mad.lo.s32 	%r2, %r23, %r24, %r25;
	setp.ge.s32 	%p1, %r1, %r18;
	setp.ge.s32 	%p2, %r2, %r19;
	or.pred  	%p3, %p1, %p2;
	@%p3 bra 	$L__BB2_13;
	mul.lo.s32 	%r3, %r18, %r1;
	and.b32  	%r4, %r18, 7;
	setp.lt.u32 	%p4, %r18, 8;
	mov.f32 	%f66, 0f00000000;
	mov.b32 	%r38, 0;
	@%p4 bra 	$L__BB2_4;
	and.b32  	%r38, %r18, 2147483640;
	neg.s32 	%r36, %r38;
	shl.b32 	%r7, %r19, 3;
	mul.wide.u32 	%rd9, %r3, 4;
	add.s64 	%rd10, %rd9, %rd2;
	add.s64 	%rd52, %rd10, 16;
	mov.f32 	%f66, 0f00000000;
	mul.wide.s32 	%rd13, %r19, 4;
	mov.u32 	%r35, %r2;
$L__BB2_3:
	.pragma "nounroll";
	ld.global.f32 	%f16, [%rd52+-16];
	mul.wide.s32 	%rd11, %r35, 4;
	add.s64 	%rd12, %rd1, %rd11;
	ld.global.f32 	%f17, [%rd12];
	fma.rn.f32 	%f18, %f16, %f17, %f66;
	ld.global.f32 	%f19, [%rd52+-12];
	add.s64 	%rd14, %rd12, %rd13;
	ld.global.f32 	%f20, [%rd14];
	fma.rn.f32 	%f21, %f19, %f20, %f18;
	ld.global.f32 	%f22, [%rd52+-8];
	add.s64 	%rd15, %rd14, %rd13;
	ld.global.f32 	%f23, [%rd15];
	fma.rn.f32 	%f24, %f22, %f23, %f21;
	ld.global.f32 	%f25, [%rd52+-4];
	add.s64 	%rd16, %rd15, %rd13;
	ld.global.f32 	%f26, [%rd16];
	fma.rn.f32 	%f27, %f25, %f26, %f24;
	ld.global.f32 	%f28, [%rd52];
	add.s64 	%rd17, %rd16, %rd13;
	ld.global.f32 	%f29, [%rd17];
	fma.rn.f32 	%f30, %f28, %f29, %f27;
	ld.global.f32 	%f31, [%rd52+4];
	add.s64 	%rd18, %rd17, %rd13;
	ld.global.f32 	%f32, [%rd18];
	fma.rn.f32 	%f33, %f31, %f32, %f30;
	ld.global.f32 	%f34, [%rd52+8];
	add.s64 	%rd19, %rd18, %rd13;
	ld.global.f32 	%f35, [%rd19];
	fma.rn.f32 	%f36, %f34, %f35, %f33;
	ld.global.f32 	%f37, [%rd52+12];
	add.s64 	%rd20, %rd19, %rd13;
	ld.global.f32 	%f38, [%rd20];
	fma.rn.f32 	%f66, %f37, %f38, %f36;
	add.s32 	%r36, %r36, 8;
	add.s32 	%r35, %r35, %r7;
	add.s64 	%rd52, %rd52, 32;
	setp.ne.s32 	%p5, %r36, 0;
	@%p5 bra 	$L__BB2_3;
$L__BB2_4:
	setp.eq.s32 	%p6, %r4, 0;
	@%p6 bra 	$L__BB2_12;
	and.b32  	%r13, %r18, 3;
	setp.lt.u32 	%p7, %r4, 4;
	@%p7 bra 	$L__BB2_7;
	add.s32 	%r27, %r38, %r3;
	mul.wide.u32 	%rd21, %r27, 4;
	add.s64 	%rd22, %rd2, %rd21;
	ld.global.f32 	%f40, [%rd22];
	mad.lo.s32 	%r28, %r38, %r19, %r2;
	mul.wide.s32 	%rd23, %r28, 4;
	add.s64 	%rd24, %rd1, %rd23;
	ld.global.f32 	%f41, [%rd24];
	fma.rn.f32 	%f42, %f40, %f41, %f66;
	cvt.u64.u32 	%rd25, %r3;
	cvt.u64.u32 	%rd26, %r38;
	add.s64 	%rd27, %rd26, %rd25;
	shl.b64 	%rd28, %rd27, 2;
	add.s64 	%rd29, %rd2, %rd28;
	ld.global.f32 	%f43, [%rd29+4];
	mul.wide.s32 	%rd30, %r19, 4;
	add.s64 	%rd31, %rd24, %rd30;
	ld.global.f32 	%f44, [%rd31];
	fma.rn.f32 	%f45, %f43, %f44, %f42;
	ld.global.f32 	%f46, [%rd29+8];
	add.s64 	%rd32, %rd31, %rd30;
	ld.global.f32 	%f47, [%rd32];
	fma.rn.f32 	%f48, %f46, %f47, %f45;
	ld.global.f32 	%f49, [%rd29+12];
	add.s64 	%rd33, %rd32, %rd30;
	ld.global.f32 	%f50, [%rd33];
	fma.rn.f32 	%f66, %f49, %f50, %f48;
	add.s32 	%r38, %r38, 4;
$L__BB2_7:
	setp.eq.s32 	%p8, %r13, 0;
	@%p8 bra 	$L__BB2_12;
	setp.eq.s32 	%p9, %r13, 1;
	@%p9 bra 	$L__BB2_10;
	add.s32 	%r29, %r38, %r3;
	mul.wide.u32 	%rd34, %r29, 4;
	add.s64 	%rd35, %rd2, %rd34;
	ld.global.f32 	%f52, [%rd35];
	mad.lo.s32 	%r30, %r38, %r19, %r2;
	mul.wide.s32 	%rd36, %r30, 4;
	add.s64 	%rd37, %rd1, %rd36;
	ld.global.f32 	%f53, [%rd37];
	fma.rn.f32 	%f54, %f52, %f53, %f66;
	cvt.u64.u32 	%rd38, %r3;
	cvt.u64.u32 	%rd39, %r38;
	add.s64 	%rd40, %rd39, %rd38;
	shl.b64 	%rd41, %rd40, 2;
	add.s64 	%rd42, %rd2, %rd41;
	ld.global.f32 	%f55, [%rd42+4];
	mul.wide.s32 	%rd43, %r19, 4;
	add.s64 	%rd44, %rd37, %rd43;
	ld.global.f32 	%f56, [%rd44];
	fma.rn.f32 	%f66, %f55, %f56, %f54;
	add.s32 	%r38, %r38, 2;
$L__BB2_10:
	and.b32  	%r31, %r18, 1;
	setp.eq.b32 	%p10, %r31, 1;
	not.pred 	%p11, %p10;
	@%p11 bra 	$L__BB2_12;
	add.s32 	%r32, %r38, %r3;
	mul.wide.u32 	%rd45, %r32, 4;
	add.s64 	%rd46, %rd2, %rd45;
	ld.global.f32 	%f57, [%rd46];
	mad.lo.s32 	%r33, %r38, %r19, %r2;
	mul.wide.s32 	%rd47, %r33, 4;
	add.s64 	%rd48, %rd1, %rd47;
	ld.global.f32 	%f58, [%rd48];
	fma.rn.f32 	%f66, %f57, %f58, %f66;
$L__BB2_12:
	mad.lo.s32 	%r34, %r19, %r1, %r2;
	cvta.to.global.u64 	%rd49, %rd6;
	mul.wide.s32 	%rd50, %r34, 4;
	add.s64 	%rd51, %rd49, %rd50;
	st.global.f32 	[%rd51], %f66;
$L__BB2_13:
	ret;

}


// ===== COMPILED SASS (sm_100) =====

	.target	sm_100

	.elftype	@"ET_EXEC"


//--------------------- .note.nv.tkinfo           --------------------------
	.section	.note.nv.tkinfo,"",@"SHT_NOTE"
	.sectionflags	@"SHF_NOTE_NV_TKINFO"
	.tkinfo
        /*0018*/ 	.word	0x00000002
        /*0030*/ 	.string	""
        /*0030*/ 	.string	"ptxas"
        /*0030*/ 	.string	"Cuda compilation tools, release 13.0, V13.0.88"
        /*0030*/ 	.string	"Build cuda_13.0.r13.0/compiler.36424714_0"
        /*0030*/ 	.string	"-arch sm_100 -m 64 "



//--------------------- .note.nv.cuinfo           --------------------------
	.section	.note.nv.cuinfo,"",@"SHT_NOTE"
	.sectionflags	@"SHF_NOTE_NV_CUINFO"
        /*0018*/ 	.short	0x0002
        /*001a*/ 	.short	0x0064
        /*001c*/ 	.short	0x0082
	.zero		2


//--------------------- .nv.info                  --------------------------
	.section	.nv.info,"",@"SHT_CUDA_INFO"
	.align	4


	//----- nvinfo : EIATTR_REGCOUNT
	.align		4
        /*0000*/ 	.byte	0x04, 0x2f
        /*0002*/ 	.short	(.L_1 - .L_0)
	.align		4
.L_0:
        /*0004*/ 	.word	index@(_Z10matmul_qktPKfS0_Pfii)
        /*0008*/ 	.word	0x0000001f


	//----- nvinfo : EIATTR_FRAME_SIZE
	.align		4
.L_1:
        /*000c*/ 	.byte	0x04, 0x11
        /*000e*/ 	.short	(.L_3 - .L_2)
	.align		4
.L_2:
        /*0010*/ 	.word	index@($__internal_1_$__cuda_sm3x_div_rn_noftz_f32_slowpath)
        /*0014*/ 	.word	0x00000000


	//----- nvinfo : EIATTR_FRAME_SIZE
	.align		4
.L_3:
        /*0018*/ 	.byte	0x04, 0x11
        /*001a*/ 	.short	(.L_5 - .L_4)
	.align		4
.L_4:
        /*001c*/ 	.word	index@($__internal_0_$__cuda_sm20_sqrt_rn_f32_slowpath)
        /*0020*/ 	.word	0x00000000


	//----- nvinfo : EIATTR_FRAME_SIZE
	.align		4
.L_5:
        /*0024*/ 	.byte	0x04, 0x11
        /*0026*/ 	.short	(.L_7 - .L_6)
	.align		4
.L_6:
        /*0028*/ 	.word	index@(_Z10matmul_qktPKfS0_Pfii)
        /*002c*/ 	.word	0x00000000


	//----- nvinfo : EIATTR_REGCOUNT
	.align		4
.L_7:
        /*0030*/ 	.byte	0x04, 0x2f
        /*0032*/ 	.short	(.L_9 - .L_8)
	.align		4
.L_8:
        /*0034*/ 	.word	index@(_Z12softmax_rowsPKfPfi)
        /*0038*/ 	.word	0x00000004


	//----- nvinfo : EIATTR_FRAME_SIZE
	.align		4
.L_9:
        /*003c*/ 	.byte	0x04, 0x11
        /*003e*/ 	.short	(.L_11 - .L_10)
	.align		4
.L_10:
        /*0040*/ 	.word	index@(_Z12softmax_rowsPKfPfi)
        /*0044*/ 	.word	0x00000000


	//----- nvinfo : EIATTR_REGCOUNT
	.align		4
.L_11:
        /*0048*/ 	.byte	0x04, 0x2f
        /*004a*/ 	.short	(.L_13 - .L_12)
	.align		4
.L_12:
        /*004c*/ 	.word	index@(_Z9matmul_pvPKfS0_Pfii)
        /*0050*/ 	.word	0x00000020


	//----- nvinfo : EIATTR_FRAME_SIZE
	.align		4
.L_13:
        /*0054*/ 	.byte	0x04, 0x11
        /*0056*/ 	.short	(.L_15 - .L_14)
	.align		4
.L_14:
        /*0058*/ 	.word	index@(_Z9matmul_pvPKfS0_Pfii)
        /*005c*/ 	.word	0x00000000


	//----- nvinfo : EIATTR_MIN_STACK_SIZE
	.align		4
.L_15:
        /*0060*/ 	.byte	0x04, 0x12
        /*0062*/ 	.short	(.L_17 - .L_16)
	.align		4
.L_16:
        /*0064*/ 	.word	index@(_Z9matmul_pvPKfS0_Pfii)
        /*0068*/ 	.word	0x00000000


	//----- nvinfo : EIATTR_MIN_STACK_SIZE
	.align		4
.L_17:
        /*006c*/ 	.byte	0x04, 0x12
        /*006e*/ 	.short	(.L_19 - .L_18)
	.align		4
.L_18:
        /*0070*/ 	.word	index@(_Z12softmax_rowsPKfPfi)
        /*0074*/ 	.word	0x00000000


	//----- nvinfo : EIATTR_MIN_STACK_SIZE
	.align		4
.L_19:
        /*0078*/ 	.byte	0x04, 0x12
        /*007a*/ 	.short	(.L_21 - .L_20)
	.align		4
.L_20:
        /*007c*/ 	.word	index@(_Z10matmul_qktPKfS0_Pfii)
        /*0080*/ 	.word	0x00000000
.L_21:


//--------------------- .nv.compat                --------------------------
	.section	.nv.compat,"",@"SHT_CUDA_COMPAT_INFO"
	.align	4
        /*0000*/ 	.byte	0x02, 0x09, 0x00, 0x00, 0x02, 0x02, 0x01, 0x00, 0x02, 0x05, 0x05, 0x00, 0x03, 0x07, 0x01, 0x01
        /*0010*/ 	.byte	0x02, 0x03, 0x00, 0x00, 0x02, 0x06, 0x01, 0x00, 0x04, 0x0b, 0x08, 0x00, 0x01, 0x00, 0x00, 0x00
        /*0020*/ 	.byte	0x00, 0x00, 0x00, 0x00


//--------------------- .nv.info._Z9matmul_pvPKfS0_Pfii --------------------------
	.section	.nv.info._Z9matmul_pvPKfS0_Pfii,"",@"SHT_CUDA_INFO"
	.sectionflags	@""
	.align	4


	//----- nvinfo : EIATTR_CUDA_API_VERSION
	.align		4
        /*0000*/ 	.byte	0x04, 0x37
        /*0002*/ 	.short	(.L_23 - .L_22)
.L_22:
        /*0004*/ 	.word	0x00000082


	//----- nvinfo : EIATTR_KPARAM_INFO
	.align		4
.L_23:
        /*0008*/ 	.byte	0x04, 0x17
        /*000a*/ 	.short	(.L_25 - .L_24)
.L_24:
        /*000c*/ 	.word	0x00000000
        /*0010*/ 	.short	0x0004
        /*0012*/ 	.short	0x001c
        /*0014*/ 	.byte	0x00, 0xf0, 0x11, 0x00


	//----- nvinfo : EIATTR_KPARAM_INFO
	.align		4
.L_25:
        /*0018*/ 	.byte	0x04, 0x17
        /*001a*/ 	.short	(.L_27 - .L_26)
.L_26:
        /*001c*/ 	.word	0x00000000
        /*0020*/ 	.short	0x0003
        /*0022*/ 	.short	0x0018
        /*0024*/ 	.byte	0x00, 0xf0, 0x11, 0x00


	//----- nvinfo : EIATTR_KPARAM_INFO
	.align		4
.L_27:
        /*0028*/ 	.byte	0x04, 0x17
        /*002a*/ 	.short	(.L_29 - .L_28)
.L_28:
        /*002c*/ 	.word	0x00000000
        /*0030*/ 	.short	0x0002
        /*0032*/ 	.short	0x0010
        /*0034*/ 	.byte	0x00, 0xf5, 0x21, 0x00


	//----- nvinfo : EIATTR_KPARAM_INFO
	.align		4
.L_29:
        /*0038*/ 	.byte	0x04, 0x17
        /*003a*/ 	.short	(.L_31 - .L_30)
.L_30:
        /*003c*/ 	.word	0x00000000
        /*0040*/ 	.short	0x0001
        /*0042*/ 	.short	0x0008
        /*0044*/ 	.byte	0x00, 0xf5, 0x21, 0x00


	//----- nvinfo : EIATTR_KPARAM_INFO
	.align		4
.L_31:
        /*0048*/ 	.byte	0x04, 0x17
        /*004a*/ 	.short	(.L_33 - .L_32)
.L_32:
        /*004c*/ 	.word	0x00000000
        /*0050*/ 	.short	0x0000
        /*0052*/ 	.short	0x0000
        /*0054*/ 	.byte	0x00, 0xf5, 0x21, 0x00


	//----- nvinfo : EIATTR_SPARSE_MMA_MASK
	.align		4
.L_33:
        /*0058*/ 	.byte	0x03, 0x50
        /*005a*/ 	.short	0x0000


	//----- nvinfo : EIATTR_MAXREG_COUNT
	.align		4
        /*005c*/ 	.byte	0x03, 0x1b
        /*005e*/ 	.short	0x00ff


	//----- nvinfo : EIATTR_MERCURY_ISA_VERSION
	.align		4
        /*0060*/ 	.byte	0x03, 0x5f
        /*0062*/ 	.short	0x0101


	//----- nvinfo : EIATTR_VRC_CTA_INIT_COUNT
	.align		4
        /*0064*/ 	.byte	0x02, 0x4a
	.zero		1
	.zero		1


	//----- nvinfo : EIATTR_EXIT_INSTR_OFFSETS
	.align		4
        /*0068*/ 	.byte	0x04, 0x1c
        /*006a*/ 	.short	(.L_35 - .L_34)


	//   ....[0]....
.L_34:
        /*006c*/ 	.word	0x000000c0


	//   ....[1]....
        /*0070*/ 	.word	0x000008a0


	//----- nvinfo : EIATTR_CBANK_PARAM_SIZE
	.align		4
.L_35:
        /*0074*/ 	.byte	0x03, 0x19
        /*0076*/ 	.short	0x0020


	//----- nvinfo : EIATTR_PARAM_CBANK
	.align		4
        /*0078*/ 	.byte	0x04, 0x0a
        /*007a*/ 	.short	(.L_37 - .L_36)
	.align		4
.L_36:
        /*007c*/ 	.word	index@(.nv.constant0._Z9matmul_pvPKfS0_Pfii)
        /*0080*/ 	.short	0x0380
        /*0082*/ 	.short	0x0020


	//----- nvinfo : EIATTR_SW_WAR
	.align		4
.L_37:
        /*0084*/ 	.byte	0x04, 0x36
        /*0086*/ 	.short	(.L_39 - .L_38)
.L_38:
        /*0088*/ 	.word	0x00000008
.L_39:


//--------------------- .nv.info._Z12softmax_rowsPKfPfi --------------------------
	.section	.nv.info._Z12softmax_rowsPKfPfi,"",@"SHT_CUDA_INFO"
	.sectionflags	@""
	.align	4


	//----- nvinfo : EIATTR_CUDA_API_VERSION
	.align		4
        /*0000*/ 	.byte	0x04, 0x37
        /*0002*/ 	.short	(.L_41 - .L_40)
.L_40:
        /*0004*/ 	.word	0x00000082


	//----- nvinfo : EIATTR_KPARAM_INFO
	.align		4
.L_41:
        /*0008*/ 	.byte	0x04, 0x17
        /*000a*/ 	.short	(.L_43 - .L_42)
.L_42:
        /*000c*/ 	.word	0x00000000
        /*0010*/ 	.short	0x0002
        /*0012*/ 	.short	0x0010
        /*0014*/ 	.byte	0x00, 0xf0, 0x11, 0x00


	//----- nvinfo : EIATTR_KPARAM_INFO
	.align		4
.L_43:
        /*0018*/ 	.byte	0x04, 0x17
        /*001a*/ 	.short	(.L_45 - .L_44)
.L_44:
        /*001c*/ 	.word	0x00000000
        /*0020*/ 	.short	0x0001
        /*0022*/ 	.short	0x0008
        /*0024*/ 	.byte	0x00, 0xf5, 0x21, 0x00


	//----- nvinfo : EIATTR_KPARAM_INFO
	.align		4
.L_45:
        /*0028*/ 	.byte	0x04, 0x17
        /*002a*/ 	.short	(.L_47 - .L_46)
.L_46:
        /*002c*/ 	.word	0x00000000
        /*0030*/ 	.short	0x0000
        /*0032*/ 	.short	0x0000
        /*0034*/ 	.byte	0x00, 0xf5, 0x21, 0x00


	//----- nvinfo : EIATTR_SPARSE_MMA_MASK
	.align		4
.L_47:
        /*0038*/ 	.byte	0x03, 0x50
        /*003a*/ 	.short	0x0000


	//----- nvinfo : EIATTR_MAXREG_COUNT
	.align		4
        /*003c*/ 	.byte	0x03, 0x1b
        /*003e*/ 	.short	0x00ff


	//----- nvinfo : EIATTR_MERCURY_ISA_VERSION
	.align		4
        /*0040*/ 	.byte	0x03, 0x5f
        /*0042*/ 	.short	0x0101


	//----- nvinfo : EIATTR_VRC_CTA_INIT_COUNT
	.align		4
        /*0044*/ 	.byte	0x02, 0x4a
	.zero		1
	.zero		1


	//----- nvinfo : EIATTR_EXIT_INSTR_OFFSETS
	.align		4
        /*0048*/ 	.byte	0x04, 0x1c
        /*004a*/ 	.short	(.L_49 - .L_48)


	//   ....[0]....
.L_48:
        /*004c*/ 	.word	0x00000010


	//----- nvinfo : EIATTR_CBANK_PARAM_SIZE
	.align		4
.L_49:
        /*0050*/ 	.byte	0x03, 0x19
        /*0052*/ 	.short	0x0014


	//----- nvinfo : EIATTR_PARAM_CBANK
	.align		4
        /*0054*/ 	.byte	0x04, 0x0a
        /*0056*/ 	.short	(.L_51 - .L_50)
	.align		4
.L_50:
        /*0058*/ 	.word	index@(.nv.constant0._Z12softmax_rowsPKfPfi)
        /*005c*/ 	.short	0x0380
        /*005e*/ 	.short	0x0014


	//----- nvinfo : EIATTR_SW_WAR
	.align		4
.L_51:
        /*0060*/ 	.byte	0x04, 0x36
        /*0062*/ 	.short	(.L_53 - .L_52)
.L_52:
        /*0064*/ 	.word	0x00000008
.L_53:


//--------------------- .nv.info._Z10matmul_qktPKfS0_Pfii --------------------------
	.section	.nv.info._Z10matmul_qktPKfS0_Pfii,"",@"SHT_CUDA_INFO"
	.sectionflags	@""
	.align	4


	//----- nvinfo : EIATTR_CUDA_API_VERSION
	.align		4
        /*0000*/ 	.byte	0x04, 0x37
        /*0002*/ 	.short	(.L_55 - .L_54)
.L_54:
        /*0004*/ 	.word	0x00000082


	//----- nvinfo : EIATTR_KPARAM_INFO
	.align		4
.L_55:
        /*0008*/ 	.byte	0x04, 0x17
        /*000a*/ 	.short	(.L_57 - .L_56)
.L_56:
        /*000c*/ 	.word	0x00000000
        /*0010*/ 	.short	0x0004
        /*0012*/ 	.short	0x001c
        /*0014*/ 	.byte	0x00, 0xf0, 0x11, 0x00


	//----- nvinfo : EIATTR_KPARAM_INFO
	.align		4
.L_57:
        /*0018*/ 	.byte	0x04, 0x17
        /*001a*/ 	.short	(.L_59 - .L_58)
.L_58:
        /*001c*/ 	.word	0x00000000
        /*0020*/ 	.short	0x0003
        /*0022*/ 	.short	0x0018
        /*0024*/ 	.byte	0x00, 0xf0, 0x11, 0x00


	//----- nvinfo : EIATTR_KPARAM_INFO
	.align		4
.L_59:
        /*0028*/ 	.byte	0x04, 0x17
        /*002a*/ 	.short	(.L_61 - .L_60)
.L_60:
        /*002c*/ 	.word	0x00000000
        /*0030*/ 	.short	0x0002
        /*0032*/ 	.short	0x0010
        /*0034*/ 	.byte	0x00, 0xf5, 0x21, 0x00


	//----- nvinfo : EIATTR_KPARAM_INFO
	.align		4
.L_61:
        /*0038*/ 	.byte	0x04, 0x17
        /*003a*/ 	.short	(.L_63 - .L_62)
.L_62:
        /*003c*/ 	.word	0x00000000
        /*0040*/ 	.short	0x0001
        /*0042*/ 	.short	0x0008
        /*0044*/ 	.byte	0x00, 0xf5, 0x21, 0x00


	//----- nvinfo : EIATTR_KPARAM_INFO
	.align		4
.L_63:
        /*0048*/ 	.byte	0x04, 0x17
        /*004a*/ 	.short	(.L_65 - .L_64)
.L_64:
        /*004c*/ 	.word	0x00000000
        /*0050*/ 	.short	0x0000
        /*0052*/ 	.short	0x0000
        /*0054*/ 	.byte	0x00, 0xf5, 0x21, 0x00


	//----- nvinfo : EIATTR_SPARSE_MMA_MASK
	.align		4
.L_65:
        /*0058*/ 	.byte	0x03, 0x50
        /*005a*/ 	.short	0x0000


	//----- nvinfo : EIATTR_MAXREG_COUNT
	.align		4
        /*005c*/ 	.byte	0x03, 0x1b
        /*005e*/ 	.short	0x00ff


	//----- nvinfo : EIATTR_MERCURY_ISA_VERSION
	.align		4
        /*0060*/ 	.byte	0x03, 0x5f
        /*0062*/ 	.short	0x0101


	//----- nvinfo : EIATTR_VRC_CTA_INIT_COUNT
	.align		4
        /*0064*/ 	.byte	0x02, 0x4a
	.zero		1
	.zero		1


	//----- nvinfo : EIATTR_EXIT_INSTR_OFFSETS
	.align		4
        /*0068*/ 	.byte	0x04, 0x1c
        /*006a*/ 	.short	(.L_67 - .L_66)


	//   ....[0]....
.L_66:
        /*006c*/ 	.word	0x000000c0


	//   ....[1]....
        /*0070*/ 	.word	0x00000d80


	//----- nvinfo : EIATTR_CRS_STACK_SIZE
	.align		4
.L_67:
        /*0074*/ 	.byte	0x04, 0x1e
        /*0076*/ 	.short	(.L_69 - .L_68)
.L_68:
        /*0078*/ 	.word	0x00000000


	//----- nvinfo : EIATTR_CBANK_PARAM_SIZE
	.align		4
.L_69:
        /*007c*/ 	.byte	0x03, 0x19
        /*007e*/ 	.short	0x0020


	//----- nvinfo : EIATTR_PARAM_CBANK
	.align		4
        /*0080*/ 	.byte	0x04, 0x0a
        /*0082*/ 	.short	(.L_71 - .L_70)
	.align		4
.L_70:
        /*0084*/ 	.word	index@(.nv.constant0._Z10matmul_qktPKfS0_Pfii)
        /*0088*/ 	.short	0x0380
        /*008a*/ 	.short	0x0020


	//----- nvinfo : EIATTR_SW_WAR
	.align		4
.L_71:
        /*008c*/ 	.byte	0x04, 0x36
        /*008e*/ 	.short	(.L_73 - .L_72)
.L_72:
        /*0090*/ 	.word	0x00000008
.L_73:


//--------------------- .nv.callgraph             --------------------------
	.section	.nv.callgraph,"",@"SHT_CUDA_CALLGRAPH"
	.align	4
	.sectionentsize	8
	.align		4
        /*0000*/ 	.word	0x00000000
	.align		4
        /*0004*/ 	.word	0xffffffff
	.align		4
        /*0008*/ 	.word	0x00000000
	.align		4
        /*000c*/ 	.word	0xfffffffe
	.align		4
        /*0010*/ 	.word	0x00000000
	.align		4
        /*0014*/ 	.word	0xfffffffd
	.align		4
        /*0018*/ 	.word	0x00000000
	.align		4
        /*001c*/ 	.word	0xfffffffc


//--------------------- .text._Z9matmul_pvPKfS0_Pfii --------------------------
	.section	.text._Z9matmul_pvPKfS0_Pfii,"ax",@progbits
	.align	128
        .global         _Z9matmul_pvPKfS0_Pfii
        .type           _Z9matmul_pvPKfS0_Pfii,@function
        .size           _Z9matmul_pvPKfS0_Pfii,(.L_x_31 - _Z9matmul_pvPKfS0_Pfii)
        .other          _Z9matmul_pvPKfS0_Pfii,@"STO_CUDA_ENTRY STV_DEFAULT"
_Z9matmul_pvPKfS0_Pfii:
.text._Z9matmul_pvPKfS0_Pfii:
[----:B------:R-:W-:Y:S01]  /*0000*/  LDC R1, c[0x0][0x37c] ;  /* 0x0000df00ff017b82 */ /* 0x000fe20000000800 */
[----:B------:R-:W0:Y:S07]  /*0010*/  S2R R5, SR_TID.X ;  /* 0x0000000000057919 */ /* 0x000e2e0000002100 */
[----:B------:R-:W1:Y:S01]  /*0020*/  LDC R19, c[0x0][0x364] ;  /* 0x0000d900ff137b82 */ /* 0x000e620000000800 */
[----:B------:R-:W1:Y:S07]  /*0030*/  S2R R4, SR_TID.Y ;  /* 0x0000000000047919 */ /* 0x000e6e0000002200 */
[----:B------:R-:W0:Y:S08]  /*0040*/  S2UR UR5, SR_CTAID.X ;  /* 0x00000000000579c3 */ /* 0x000e300000002500 */
[----:B------:R-:W0:Y:S08]  /*0050*/  LDC R0, c[0x0][0x360] ;  /* 0x0000d800ff007b82 */ /* 0x000e300000000800 */
[----:B------:R-:W1:Y:S08]  /*0060*/  S2UR UR4, SR_CTAID.Y ;  /* 0x00000000000479c3 */ /* 0x000e700000002600 */
[----:B------:R-:W2:Y:S01]  /*0070*/  LDC.64 R2, c[0x0][0x398] ;  /* 0x0000e600ff027b82 */ /* 0x000ea20000000a00 */
[----:B0-----:R-:W-:-:S02]  /*0080*/  IMAD R0, R0, UR5, R5 ;  /* 0x0000000500007c24 */ /* 0x001fc4000f8e0205 */
[----:B-1----:R-:W-:-:S03]  /*0090*/  IMAD R19, R19, UR4, R4 ;  /* 0x0000000413137c24 */ /* 0x002fc6000f8e0204 */
[----:B--2---:R-:W-:-:S04]  /*00a0*/  ISETP.GE.AND P0, PT, R0, R3, PT ;  /* 0x000000030000720c */ /* 0x004fc80003f06270 */
[----:B------:R-:W-:-:S13]  /*00b0*/  ISETP.GE.OR P0, PT, R19, R2, P0 ;  /* 0x000000021300720c */ /* 0x000fda0000706670 */
[----:B------:R-:W-:Y:S05]  /*00c0*/  @P0 EXIT ;  /* 0x000000000000094d */ /* 0x000fea0003800000 */
[C---:B------:R-:W-:Y:S01]  /*00d0*/  ISETP.GE.U32.AND P1, PT, R2.reuse, 0x8, PT ;  /* 0x000000080200780c */ /* 0x040fe20003f26070 */
[----:B------:R-:W0:Y:S01]  /*00e0*/  LDCU.64 UR4, c[0x0][0x358] ;  /* 0x00006b00ff0477ac */ /* 0x000e220008000a00 */
[----:B------:R-:W-:Y:S01]  /*00f0*/  LOP3.LUT R27, R2, 0x7, RZ, 0xc0, !PT ;  /* 0x00000007021b7812 */ /* 0x000fe200078ec0ff */
[----:B------:R-:W-:Y:S02]  /*0100*/  HFMA2 R24, -RZ, RZ, 0, 0 ;  /* 0x00000000ff187431 */ /* 0x000fe400000001ff */
[----:B------:R-:W-:Y:S01]  /*0110*/  IMAD R18, R19, R2, RZ ;  /* 0x0000000213127224 */ /* 0x000fe200078e02ff */
[----:B------:R-:W-:Y:S02]  /*0120*/  MOV R21, RZ ;  /* 0x000000ff00157202 */ /* 0x000fe40000000f00 */
[----:B------:R-:W-:-:S05]  /*0130*/  ISETP.NE.AND P0, PT, R27, RZ, PT ;  /* 0x000000ff1b00720c */ /* 0x000fca0003f05270 */
[----:B------:R-:W-:Y:S08]  /*0140*/  @!P1 BRA `(.L_x_0) ;  /* 0x0000000000c49947 */ /* 0x000ff00003800000 */
[----:B------:R-:W1:Y:S01]  /*0150*/  LDC.64 R4, c[0x0][0x380] ;  /* 0x0000e000ff047b82 */ /* 0x000e620000000a00 */
[----:B------:R-:W-:Y:S02]  /*0160*/  LOP3.LUT R21, R2, 0x7ffffff8, RZ, 0xc0, !PT ;  /* 0x7ffffff802157812 */ /* 0x000fe400078ec0ff */
[----:B------:R-:W-:Y:S02]  /*0170*/  MOV R24, RZ ;  /* 0x000000ff00187202 */ /* 0x000fe40000000f00 */
[----:B------:R-:W-:Y:S02]  /*0180*/  MOV R20, R0 ;  /* 0x0000000000147202 */ /* 0x000fe40000000f00 */
[----:B------:R-:W-:Y:S01]  /*0190*/  IADD3 R22, PT, PT, -R21, RZ, RZ ;  /* 0x000000ff15167210 */ /* 0x000fe20007ffe1ff */
[----:B-1----:R-:W-:-:S03]  /*01a0*/  IMAD.WIDE.U32 R4, R18, 0x4, R4 ;  /* 0x0000000412047825 */ /* 0x002fc600078e0004 */
[----:B------:R-:W-:-:S04]  /*01b0*/  IADD3 R6, P1, PT, R4, 0x10, RZ ;  /* 0x0000001004067810 */ /* 0x000fc80007f3e0ff */
[----:B------:R-:W-:-:S09]  /*01c0*/  IADD3.X R7, PT, PT, RZ, R5, RZ, P1, !PT ;  /* 0x00000005ff077210 */ /* 0x000fd20000ffe4ff */
.L_x_1:
[----:B------:R-:W1:Y:S01]  /*01d0*/  LDC.64 R16, c[0x0][0x388] ;  /* 0x0000e200ff107b82 */ /* 0x000e620000000a00 */
[----:B------:R-:W-:Y:S02]  /*01e0*/  MOV R4, R6 ;  /* 0x0000000600047202 */ /* 0x000fe40000000f00 */
[----:B------:R-:W-:-:S05]  /*01f0*/  MOV R5, R7 ;  /* 0x0000000700057202 */ /* 0x000fca0000000f00 */
[----:B0-----:R-:W2:Y:S04]  /*0200*/  LDG.E R25, desc[UR4][R4.64+-0x10] ;  /* 0xfffff00404197981 */ /* 0x001ea8000c1e1900 */
[----:B------:R-:W3:Y:S04]  /*0210*/  LDG.E R23, desc[UR4][R4.64+-0xc] ;  /* 0xfffff40404177981 */ /* 0x000ee8000c1e1900 */
[----:B------:R-:W4:Y:S04]  /*0220*/  LDG.E R29, desc[UR4][R4.64+-0x8] ;  /* 0xfffff804041d7981 */ /* 0x000f28000c1e1900 */
[----:B------:R-:W5:Y:S01]  /*0230*/  LDG.E R28, desc[UR4][R4.64+-0x4] ;  /* 0xfffffc04041c7981 */ /* 0x000f62000c1e1900 */
[----:B-1----:R-:W-:-:S05]  /*0240*/  IMAD.WIDE R16, R20, 0x4, R16 ;  /* 0x0000000414107825 */ /* 0x002fca00078e0210 */
[----:B------:R0:W2:Y:S01]  /*0250*/  LDG.E R26, desc[UR4][R16.64] ;  /* 0x00000004101a7981 */ /* 0x0000a2000c1e1900 */
[----:B------:R-:W-:-:S04]  /*0260*/  IMAD.WIDE R14, R3, 0x4, R16 ;  /* 0x00000004030e7825 */ /* 0x000fc800078e0210 */
[C---:B------:R-:W-:Y:S02]  /*0270*/  IMAD.WIDE R6, R3.reuse, 0x4, R14 ;  /* 0x0000000403067825 */ /* 0x040fe400078e020e */
[----:B------:R-:W3:Y:S02]  /*0280*/  LDG.E R14, desc[UR4][R14.64] ;  /* 0x000000040e0e7981 */ /* 0x000ee4000c1e1900 */
[C---:B------:R-:W-:Y:S02]  /*0290*/  IMAD.WIDE R10, R3.reuse, 0x4, R6 ;  /* 0x00000004030a7825 */ /* 0x040fe400078e0206 */
[----:B------:R-:W4:Y:S02]  /*02a0*/  LDG.E R6, desc[UR4][R6.64] ;  /* 0x0000000406067981 */ /* 0x000f24000c1e1900 */
[C---:B------:R-:W-:Y:S02]  /*02b0*/  IMAD.WIDE R8, R3.reuse, 0x4, R10 ;  /* 0x0000000403087825 */ /* 0x040fe400078e020a */
[----:B------:R-:W5:Y:S02]  /*02c0*/  LDG.E R10, desc[UR4][R10.64] ;  /* 0x000000040a0a7981 */ /* 0x000f64000c1e1900 */
[----:B------:R-:W-:-:S02]  /*02d0*/  IMAD.WIDE R12, R3, 0x4, R8 ;  /* 0x00000004030c7825 */ /* 0x000fc400078e0208 */
[----:B------:R-:W5:Y:S04]  /*02e0*/  LDG.E R7, desc[UR4][R4.64] ;  /* 0x0000000404077981 */ /* 0x000f68000c1e1900 */
[----:B------:R-:W5:Y:S01]  /*02f0*/  LDG.E R8, desc[UR4][R8.64] ;  /* 0x0000000408087981 */ /* 0x000f62000c1e1900 */
[----:B0-----:R-:W-:-:S03]  /*0300*/  IMAD.WIDE R16, R3, 0x4, R12 ;  /* 0x0000000403107825 */ /* 0x001fc600078e020c */
[----:B------:R-:W5:Y:S04]  /*0310*/  LDG.E R12, desc[UR4][R12.64] ;  /* 0x000000040c0c7981 */ /* 0x000f68000c1e1900 */
[----:B------:R-:W5:Y:S04]  /*0320*/  LDG.E R15, desc[UR4][R16.64] ;  /* 0x00000004100f7981 */ /* 0x000f68000c1e1900 */
[----:B------:R-:W5:Y:S04]  /*0330*/  LDG.E R9, desc[UR4][R4.64+0x4] ;  /* 0x0000040404097981 */ /* 0x000f68000c1e1900 */
[----:B------:R-:W5:Y:S01]  /*0340*/  LDG.E R11, desc[UR4][R4.64+0xc] ;  /* 0x00000c04040b7981 */ /* 0x000f62000c1e1900 */
[----:B--2---:R-:W-:Y:S01]  /*0350*/  FFMA R26, R25, R26, R24 ;  /* 0x0000001a191a7223 */ /* 0x004fe20000000018 */
[----:B------:R-:W-:-:S02]  /*0360*/  IMAD.WIDE R24, R3, 0x4, R16 ;  /* 0x0000000403187825 */ /* 0x000fc400078e0210 */
[----:B------:R-:W2:Y:S04]  /*0370*/  LDG.E R16, desc[UR4][R4.64+0x8] ;  /* 0x0000080404107981 */ /* 0x000ea8000c1e1900 */
[----:B------:R-:W2:Y:S01]  /*0380*/  LDG.E R24, desc[UR4][R24.64] ;  /* 0x0000000418187981 */ /* 0x000ea2000c1e1900 */
[----:B---3--:R-:W-:Y:S01]  /*0390*/  FFMA R14, R23, R14, R26 ;  /* 0x0000000e170e7223 */ /* 0x008fe2000000001a */
[----:B------:R-:W-:-:S03]  /*03a0*/  IADD3 R22, PT, PT, R22, 0x8, RZ ;  /* 0x0000000816167810 */ /* 0x000fc60007ffe0ff */
[----:B----4-:R-:W-:Y:S01]  /*03b0*/  FFMA R29, R29, R6, R14 ;  /* 0x000000061d1d7223 */ /* 0x010fe2000000000e */
[----:B------:R-:W-:-:S03]  /*03c0*/  ISETP.NE.AND P1, PT, R22, RZ, PT ;  /* 0x000000ff1600720c */ /* 0x000fc60003f25270 */
[----:B-----5:R-:W-:Y:S01]  /*03d0*/  FFMA R10, R28, R10, R29 ;  /* 0x0000000a1c0a7223 */ /* 0x020fe2000000001d */
[----:B------:R-:W-:-:S03]  /*03e0*/  IADD3 R6, P2, PT, R4, 0x20, RZ ;  /* 0x0000002004067810 */ /* 0x000fc60007f5e0ff */
[----:B------:R-:W-:Y:S01]  /*03f0*/  FFMA R8, R7, R8, R10 ;  /* 0x0000000807087223 */ /* 0x000fe2000000000a */
[----:B------:R-:W-:Y:S02]  /*0400*/  IADD3.X R7, PT, PT, RZ, R5, RZ, P2, !PT ;  /* 0x00000005ff077210 */ /* 0x000fe400017fe4ff */
[----:B------:R-:W-:Y:S01]  /*0410*/  LEA R20, R3, R20, 0x3 ;  /* 0x0000001403147211 */ /* 0x000fe200078e18ff */
[----:B------:R-:W-:-:S04]  /*0420*/  FFMA R9, R9, R12, R8 ;  /* 0x0000000c09097223 */ /* 0x000fc80000000008 */
[----:B--2---:R-:W-:-:S04]  /*0430*/  FFMA R16, R16, R15, R9 ;  /* 0x0000000f10107223 */ /* 0x004fc80000000009 */
[----:B------:R-:W-:Y:S01]  /*0440*/  FFMA R24, R11, R24, R16 ;  /* 0x000000180b187223 */ /* 0x000fe20000000010 */
[----:B------:R-:W-:Y:S06]  /*0450*/  @P1 BRA `(.L_x_1) ;  /* 0xfffffffc005c1947 */ /* 0x000fec000383ffff */
.L_x_0:
[----:B------:R-:W-:Y:S05]  /*0460*/  @!P0 BRA `(.L_x_2) ;  /* 0x0000000000fc8947 */ /* 0x000fea0003800000 */
[----:B------:R-:W-:Y:S02]  /*0470*/  ISETP.GE.U32.AND P1, PT, R27, 0x4, PT ;  /* 0x000000041b00780c */ /* 0x000fe40003f26070 */
[----:B------:R-:W-:-:S04]  /*0480*/  LOP3.LUT R16, R2, 0x3, RZ, 0xc0, !PT ;  /* 0x0000000302107812 */ /* 0x000fc800078ec0ff */
[----:B------:R-:W-:-:S07]  /*0490*/  ISETP.NE.AND P0, PT, R16, RZ, PT ;  /* 0x000000ff1000720c */ /* 0x000fce0003f05270 */
[----:B------:R-:W-:Y:S06]  /*04a0*/  @!P1 BRA `(.L_x_3) ;  /* 0x00000000006c9947 */ /* 0x000fec0003800000 */
[----:B------:R-:W1:Y:S01]  /*04b0*/  LDC.64 R10, c[0x0][0x388] ;  /* 0x0000e200ff0a7b82 */ /* 0x000e620000000a00 */
[----:B------:R-:W2:Y:S01]  /*04c0*/  LDCU.64 UR6, c[0x0][0x380] ;  /* 0x00007000ff0677ac */ /* 0x000ea20008000a00 */
[----:B------:R-:W-:Y:S01]  /*04d0*/  IMAD R7, R21, R3, R0 ;  /* 0x0000000315077224 */ /* 0x000fe200078e0200 */
[CC--:B------:R-:W-:Y:S02]  /*04e0*/  IADD3 R5, PT, PT, R18.reuse, R21.reuse, RZ ;  /* 0x0000001512057210 */ /* 0x0c0fe40007ffe0ff */
[----:B------:R-:W-:-:S03]  /*04f0*/  IADD3 R6, P1, PT, R18, R21, RZ ;  /* 0x0000001512067210 */ /* 0x000fc60007f3e0ff */
[----:B------:R-:W3:Y:S01]  /*0500*/  LDC.64 R14, c[0x0][0x380] ;  /* 0x0000e000ff0e7b82 */ /* 0x000ee20000000a00 */
[----:B-1----:R-:W-:-:S04]  /*0510*/  IMAD.WIDE R10, R7, 0x4, R10 ;  /* 0x00000004070a7825 */ /* 0x002fc800078e020a */
[----:B------:R-:W-:Y:S02]  /*0520*/  IMAD.WIDE R12, R3, 0x4, R10 ;  /* 0x00000004030c7825 */ /* 0x000fe400078e020a */
[----:B0-----:R-:W4:Y:S02]  /*0530*/  LDG.E R10, desc[UR4][R10.64] ;  /* 0x000000040a0a7981 */ /* 0x001f24000c1e1900 */
[----:B---3--:R-:W-:Y:S01]  /*0540*/  IMAD.WIDE.U32 R14, R5, 0x4, R14 ;  /* 0x00000004050e7825 */ /* 0x008fe200078e000e */
[----:B------:R-:W-:Y:S02]  /*0550*/  IADD3.X R5, PT, PT, RZ, RZ, RZ, P1, !PT ;  /* 0x000000ffff057210 */ /* 0x000fe40000ffe4ff */
[----:B--2---:R-:W-:-:S03]  /*0560*/  LEA R4, P1, R6, UR6, 0x2 ;  /* 0x0000000606047c11 */ /* 0x004fc6000f8210ff */
[----:B------:R-:W4:Y:S01]  /*0570*/  LDG.E R15, desc[UR4][R14.64] ;  /* 0x000000040e0f7981 */ /* 0x000f22000c1e1900 */
[----:B------:R-:W-:Y:S01]  /*0580*/  LEA.HI.X R5, R6, UR7, R5, 0x2, P1 ;  /* 0x0000000706057c11 */ /* 0x000fe200088f1405 */
[C---:B------:R-:W-:Y:S02]  /*0590*/  IMAD.WIDE R6, R3.reuse, 0x4, R12 ;  /* 0x0000000403067825 */ /* 0x040fe400078e020c */
[----:B------:R-:W2:Y:S04]  /*05a0*/  LDG.E R12, desc[UR4][R12.64] ;  /* 0x000000040c0c7981 */ /* 0x000ea8000c1e1900 */
[----:B------:R-:W2:Y:S01]  /*05b0*/  LDG.E R17, desc[UR4][R4.64+0x4] ;  /* 0x0000040404117981 */ /* 0x000ea2000c1e1900 */
[----:B------:R-:W-:-:S03]  /*05c0*/  IMAD.WIDE R8, R3, 0x4, R6 ;  /* 0x0000000403087825 */ /* 0x000fc600078e0206 */
[----:B------:R-:W3:Y:S04]  /*05d0*/  LDG.E R22, desc[UR4][R6.64] ;  /* 0x0000000406167981 */ /* 0x000ee8000c1e1900 */
[----:B------:R-:W3:Y:S04]  /*05e0*/  LDG.E R20, desc[UR4][R4.64+0x8] ;  /* 0x0000080404147981 */ /* 0x000ee8000c1e1900 */
[----:B------:R-:W5:Y:S04]  /*05f0*/  LDG.E R26, desc[UR4][R4.64+0xc] ;  /* 0x00000c04041a7981 */ /* 0x000f68000c1e1900 */
[----:B------:R-:W5:Y:S01]  /*0600*/  LDG.E R8, desc[UR4][R8.64] ;  /* 0x0000000408087981 */ /* 0x000f62000c1e1900 */
[----:B------:R-:W-:Y:S01]  /*0610*/  IADD3 R21, PT, PT, R21, 0x4, RZ ;  /* 0x0000000415157810 */ /* 0x000fe20007ffe0ff */
[----:B----4-:R-:W-:-:S04]  /*0620*/  FFMA R24, R15, R10, R24 ;  /* 0x0000000a0f187223 */ /* 0x010fc80000000018 */
[----:B--2---:R-:W-:-:S04]  /*0630*/  FFMA R17, R17, R12, R24 ;  /* 0x0000000c11117223 */ /* 0x004fc80000000018 */
[----:B---3--:R-:W-:-:S04]  /*0640*/  FFMA R17, R20, R22, R17 ;  /* 0x0000001614117223 */ /* 0x008fc80000000011 */
[----:B-----5:R-:W-:-:S07]  /*0650*/  FFMA R24, R26, R8, R17 ;  /* 0x000000081a187223 */ /* 0x020fce0000000011 */
.L_x_3:
[----:B------:R-:W-:Y:S05]  /*0660*/  @!P0 BRA `(.L_x_2) ;  /* 0x00000000007c8947 */ /* 0x000fea0003800000 */
[----:B------:R-:W-:Y:S01]  /*0670*/  ISETP.NE.AND P1, PT, R16, 0x1, PT ;  /* 0x000000011000780c */ /* 0x000fe20003f25270 */
[----:B------:R-:W1:Y:S01]  /*0680*/  LDC.64 R12, c[0x0][0x380] ;  /* 0x0000e000ff0c7b82 */ /* 0x000e620000000a00 */
[----:B------:R-:W-:-:S04]  /*0690*/  LOP3.LUT R2, R2, 0x1, RZ, 0xc0, !PT ;  /* 0x0000000102027812 */ /* 0x000fc800078ec0ff */
[----:B------:R-:W-:-:S03]  /*06a0*/  ISETP.NE.U32.AND P0, PT, R2, 0x1, PT ;  /* 0x000000010200780c */ /* 0x000fc60003f05070 */
[----:B------:R-:W2:Y:S04]  /*06b0*/  LDC.64 R10, c[0x0][0x388] ;  /* 0x0000e200ff0a7b82 */ /* 0x000ea80000000a00 */
[CC--:B------:R-:W-:Y:S02]  /*06c0*/  @P1 IADD3 R15, PT, PT, R18.reuse, R21.reuse, RZ ;  /* 0x00000015120f1210 */ /* 0x0c0fe40007ffe0ff */
[----:B------:R-:W-:Y:S02]  /*06d0*/  @P1 IADD3 R2, P2, PT, R18, R21, RZ ;  /* 0x0000001512021210 */ /* 0x000fe40007f5e0ff */
[----:B------:R-:W3:Y:S02]  /*06e0*/  @P1 LDC.64 R8, c[0x0][0x380] ;  /* 0x0000e000ff081b82 */ /* 0x000ee40000000a00 */
[----:B------:R-:W-:-:S06]  /*06f0*/  @P1 IADD3.X R14, PT, PT, RZ, RZ, RZ, P2, !PT ;  /* 0x000000ffff0e1210 */ /* 0x000fcc00017fe4ff */
[----:B------:R-:W4:Y:S01]  /*0700*/  LDC.64 R6, c[0x0][0x380] ;  /* 0x0000e000ff067b82 */ /* 0x000f220000000a00 */
[----:B-1----:R-:W-:-:S04]  /*0710*/  @P1 IMAD.WIDE.U32 R12, R15, 0x4, R12 ;  /* 0x000000040f0c1825 */ /* 0x002fc800078e000c */
[C---:B------:R-:W-:Y:S01]  /*0720*/  @P1 IMAD R15, R21.reuse, R3, R0 ;  /* 0x00000003150f1224 */ /* 0x040fe200078e0200 */
[----:B------:R-:W-:Y:S01]  /*0730*/  @P1 IADD3 R21, PT, PT, R21, 0x2, RZ ;  /* 0x0000000215151810 */ /* 0x000fe20007ffe0ff */
[----:B0-----:R-:W5:Y:S01]  /*0740*/  @P1 LDG.E R13, desc[UR4][R12.64] ;  /* 0x000000040c0d1981 */ /* 0x001f62000c1e1900 */
[----:B------:R-:W0:Y:S01]  /*0750*/  LDC.64 R4, c[0x0][0x388] ;  /* 0x0000e200ff047b82 */ /* 0x000e220000000a00 */
[----:B--2---:R-:W-:Y:S01]  /*0760*/  @P1 IMAD.WIDE R10, R15, 0x4, R10 ;  /* 0x000000040f0a1825 */ /* 0x004fe200078e020a */
[----:B------:R-:W-:Y:S02]  /*0770*/  @!P0 IADD3 R17, PT, PT, R18, R21, RZ ;  /* 0x0000001512118210 */ /* 0x000fe40007ffe0ff */
[----:B---3--:R-:W-:Y:S01]  /*0780*/  @P1 LEA R8, P2, R2, R8, 0x2 ;  /* 0x0000000802081211 */ /* 0x008fe200078410ff */
[----:B------:R-:W-:-:S03]  /*0790*/  @!P0 IMAD R21, R21, R3, R0 ;  /* 0x0000000315158224 */ /* 0x000fc600078e0200 */
[----:B------:R-:W-:Y:S01]  /*07a0*/  @P1 LEA.HI.X R9, R2, R9, R14, 0x2, P2 ;  /* 0x0000000902091211 */ /* 0x000fe200010f140e */
[----:B------:R-:W-:Y:S01]  /*07b0*/  @P1 IMAD.WIDE R14, R3, 0x4, R10 ;  /* 0x00000004030e1825 */ /* 0x000fe200078e020a */
[----:B------:R-:W5:Y:S03]  /*07c0*/  @P1 LDG.E R2, desc[UR4][R10.64] ;  /* 0x000000040a021981 */ /* 0x000f66000c1e1900 */
[----:B----4-:R-:W-:Y:S01]  /*07d0*/  @!P0 IMAD.WIDE.U32 R6, R17, 0x4, R6 ;  /* 0x0000000411068825 */ /* 0x010fe200078e0006 */
[----:B------:R-:W2:Y:S04]  /*07e0*/  @P1 LDG.E R9, desc[UR4][R8.64+0x4] ;  /* 0x0000040408091981 */ /* 0x000ea8000c1e1900 */
[----:B------:R-:W2:Y:S01]  /*07f0*/  @P1 LDG.E R14, desc[UR4][R14.64] ;  /* 0x000000040e0e1981 */ /* 0x000ea2000c1e1900 */
[----:B0-----:R-:W-:-:S03]  /*0800*/  @!P0 IMAD.WIDE R4, R21, 0x4, R4 ;  /* 0x0000000415048825 */ /* 0x001fc600078e0204 */
[----:B------:R-:W3:Y:S04]  /*0810*/  @!P0 LDG.E R7, desc[UR4][R6.64] ;  /* 0x0000000406078981 */ /* 0x000ee8000c1e1900 */
[----:B------:R-:W3:Y:S01]  /*0820*/  @!P0 LDG.E R4, desc[UR4][R4.64] ;  /* 0x0000000404048981 */ /* 0x000ee2000c1e1900 */
[----:B-----5:R-:W-:-:S04]  /*0830*/  @P1 FFMA R2, R13, R2, R24 ;  /* 0x000000020d021223 */ /* 0x020fc80000000018 */
[----:B--2---:R-:W-:-:S04]  /*0840*/  @P1 FFMA R24, R9, R14, R2 ;  /* 0x0000000e09181223 */ /* 0x004fc80000000002 */
[----:B---3--:R-:W-:-:S07]  /*0850*/  @!P0 FFMA R24, R7, R4, R24 ;  /* 0x0000000407188223 */ /* 0x008fce0000000018 */
.L_x_2:
[----:B------:R-:W1:Y:S01]  /*0860*/  LDC.64 R4, c[0x0][0x390] ;  /* 0x0000e400ff047b82 */ /* 0x000e620000000a00 */
[----:B------:R-:W-:-:S04]  /*0870*/  IMAD R3, R19, R3, R0 ;  /* 0x0000000313037224 */ /* 0x000fc800078e0200 */
[----:B-1----:R-:W-:-:S05]  /*0880*/  IMAD.WIDE R2, R3, 0x4, R4 ;  /* 0x0000000403027825 */ /* 0x002fca00078e0204 */
[----:B0-----:R-:W-:Y:S01]  /*0890*/  STG.E desc[UR4][R2.64], R24 ;  /* 0x0000001802007986 */ /* 0x001fe2000c101904 */
[----:B------:R-:W-:Y:S05]  /*08a0*/  EXIT ;  /* 0x000000000000794d */ /* 0x000fea0003800000 */
.L_x_4:
[----:B------:R-:W-:-:S00]  /*08b0*/  BRA `(.L_x_4) ;  /* 0xfffffffc00fc7947 */ /* 0x000fc0000383ffff */
[----:B------:R-:W-:-:S00]  /*08c0*/  NOP ;  /* 0x0000000000007918 */ /* 0x000fc00000000000 */
        /* <DEDUP_REMOVED lines=11> */
.L_x_31:


//--------------------- .text._Z12softmax_rowsPKfPfi --------------------------
	.section	.text._Z12softmax_rowsPKfPfi,"ax",@progbits
	.align	128
        .global         _Z12softmax_rowsPKfPfi
        .type           _Z12softmax_rowsPKfPfi,@function
        .size           _Z12softmax_rowsPKfPfi,(.L_x_32 - _Z12softmax_rowsPKfPfi)
        .other          _Z12softmax_rowsPKfPfi,@"STO_CUDA_ENTRY STV_DEFAULT"
_Z12softmax_rowsPKfPfi:
.text._Z12softmax_rowsPKfPfi:
[----:B------:R-:W-:Y:S01]  /*0000*/  LDC R1, c[0x0][0x37c] ;  /* 0x0000df00ff017b82 */ /* 0x000fe20000000800 */
[----:B------:R-:W-:Y:S05]  /*0010*/  EXIT ;  /* 0x000000000000794d */ /* 0x000fea0003800000 */
.L_x_5:
        /* <DEDUP_REMOVED lines=14> */
.L_x_32:


//--------------------- .text._Z10matmul_qktPKfS0_Pfii --------------------------
	.section	.text._Z10matmul_qktPKfS0_Pfii,"ax",@progbits
	.align	128
        .global         _Z10matmul_qktPKfS0_Pfii
        .type           _Z10matmul_qktPKfS0_Pfii,@function
        .size           _Z10matmul_qktPKfS0_Pfii,(.L_x_30 - _Z10matmul_qktPKfS0_Pfii)
        .other          _Z10matmul_qktPKfS0_Pfii,@"STO_CUDA_ENTRY STV_DEFAULT"
_Z10matmul_qktPKfS0_Pfii:
.text._Z10matmul_qktPKfS0_Pfii:
[----:B------:R-:W-:Y:S01]  /*0000*/  LDC R1, c[0x0][0x37c] ;  /* 0x0000df00ff017b82 */ /* 0x000fe20000000800 */
[----:B------:R-:W0:Y:S07]  /*0010*/  S2R R3, SR_TID.Y ;  /* 0x0000000000037919 */ /* 0x000e2e0000002200 */
[----:B------:R-:W0:Y:S01]  /*0020*/  LDC R6, c[0x0][0x364] ;  /* 0x0000d900ff067b82 */ /* 0x000e220000000800 */
[----:B------:R-:W1:Y:S01]  /*0030*/  LDCU UR6, c[0x0][0x398] ;  /* 0x00007300ff0677ac */ /* 0x000e620008000800 */
[----:B------:R-:W2:Y:S06]  /*0040*/  S2R R0, SR_TID.X ;  /* 0x0000000000007919 */ /* 0x000eac0000002100 */
[----:B------:R-:W0:Y:S08]  /*0050*/  S2UR UR4, SR_CTAID.Y ;  /* 0x00000000000479c3 */ /* 0x000e300000002600 */
[----:B------:R-:W2:Y:S08]  /*0060*/  S2UR UR5, SR_CTAID.X ;  /* 0x00000000000579c3 */ /* 0x000eb00000002500 */
[----:B------:R-:W2:Y:S01]  /*0070*/  LDC R7, c[0x0][0x360] ;  /* 0x0000d800ff077b82 */ /* 0x000ea20000000800 */
[----:B0-----:R-:W-:-:S02]  /*0080*/  IMAD R6, R6, UR4, R3 ;  /* 0x0000000406067c24 */ /* 0x001fc4000f8e0203 */
[----:B--2---:R-:W-:-:S05]  /*0090*/  IMAD R7, R7, UR5, R0 ;  /* 0x0000000507077c24 */ /* 0x004fca000f8e0200 */
[----:B------:R-:W-:-:S04]  /*00a0*/  VIMNMX R0, PT, PT, R6, R7, !PT ;  /* 0x0000000706007248 */ /* 0x000fc80007fe0100 */
[----:B-1----:R-:W-:-:S13]  /*00b0*/  ISETP.GE.AND P0, PT, R0, UR6, PT ;  /* 0x0000000600007c0c */ /* 0x002fda000bf06270 */
[----:B------:R-:W-:Y:S05]  /*00c0*/  @P0 EXIT ;  /* 0x000000000000094d */ /* 0x000fea0003800000 */
[----:B------:R-:W0:Y:S01]  /*00d0*/  LDCU UR12, c[0x0][0x39c] ;  /* 0x00007380ff0c77ac */ /* 0x000e220008000800 */
[----:B------:R-:W-:Y:S01]  /*00e0*/  HFMA2 R15, -RZ, RZ, 0, 0 ;  /* 0x00000000ff0f7431 */ /* 0x000fe200000001ff */
[----:B------:R-:W1:Y:S01]  /*00f0*/  LDCU.64 UR10, c[0x0][0x358] ;  /* 0x00006b00ff0a77ac */ /* 0x000e620008000a00 */
[----:B0-----:R-:W-:-:S09]  /*0100*/  UISETP.GE.AND UP0, UPT, UR12, 0x1, UPT ;  /* 0x000000010c00788c */ /* 0x001fd2000bf06270 */
[----:B-1----:R-:W-:Y:S05]  /*0110*/  BRA.U !UP0, `(.L_x_6) ;  /* 0x0000000908987547 */ /* 0x002fea000b800000 */
[----:B------:R-:W-:Y:S02]  /*0120*/  UISETP.GE.U32.AND UP1, UPT, UR12, 0x10, UPT ;  /* 0x000000100c00788c */ /* 0x000fe4000bf26070 */
[----:B------:R-:W-:Y:S01]  /*0130*/  IMAD R8, R6, UR12, RZ ;  /* 0x0000000c06087c24 */ /* 0x000fe2000f8e02ff */
[----:B------:R-:W-:Y:S02]  /*0140*/  ULOP3.LUT UR8, UR12, 0xf, URZ, 0xc0, !UPT ;  /* 0x0000000f0c087892 */ /* 0x000fe4000f8ec0ff */
[----:B------:R-:W-:Y:S01]  /*0150*/  IMAD R9, R7, UR12, RZ ;  /* 0x0000000c07097c24 */ /* 0x000fe2000f8e02ff */
[----:B------:R-:W-:Y:S01]  /*0160*/  UMOV UR4, URZ ;  /* 0x000000ff00047c82 */ /* 0x000fe20008000000 */
[----:B------:R-:W-:Y:S01]  /*0170*/  IMAD.MOV.U32 R15, RZ, RZ, RZ ;  /* 0x000000ffff0f7224 */ /* 0x000fe200078e00ff */
[----:B------:R-:W-:Y:S01]  /*0180*/  UISETP.NE.AND UP0, UPT, UR8, URZ, UPT ;  /* 0x000000ff0800728c */ /* 0x000fe2000bf05270 */
[----:B------:R-:W-:Y:S10]  /*0190*/  BRA.U !UP1, `(.L_x_7) ;  /* 0x0000000509107547 */ /* 0x000ff4000b800000 */
[----:B------:R-:W0:Y:S01]  /*01a0*/  LDC.64 R2, c[0x0][0x380] ;  /* 0x0000e000ff027b82 */ /* 0x000e220000000a00 */
[----:B------:R-:W1:Y:S01]  /*01b0*/  LDCU.64 UR6, c[0x0][0x388] ;  /* 0x00007100ff0677ac */ /* 0x000e620008000a00 */
[----:B------:R-:W-:Y:S01]  /*01c0*/  IMAD.MOV.U32 R15, RZ, RZ, RZ ;  /* 0x000000ffff0f7224 */ /* 0x000fe200078e00ff */
[----:B------:R-:W-:Y:S01]  /*01d0*/  MOV R0, R9 ;  /* 0x0000000900007202 */ /* 0x000fe20000000f00 */
[----:B------:R-:W-:-:S04]  /*01e0*/  ULOP3.LUT UR4, UR12, 0x7ffffff0, URZ, 0xc0, !UPT ;  /* 0x7ffffff00c047892 */ /* 0x000fc8000f8ec0ff */
[----:B------:R-:W-:Y:S02]  /*01f0*/  UIADD3 UR9, UPT, UPT, -UR4, URZ, URZ ;  /* 0x000000ff04097290 */ /* 0x000fe4000fffe1ff */
[----:B-1----:R-:W-:-:S04]  /*0200*/  UIADD3 UR5, UP1, UPT, UR6, 0x20, URZ ;  /* 0x0000002006057890 */ /* 0x002fc8000ff3e0ff */
[----:B------:R-:W-:Y:S01]  /*0210*/  UIADD3.X UR6, UPT, UPT, URZ, UR7, URZ, UP1, !UPT ;  /* 0x00000007ff067290 */ /* 0x000fe20008ffe4ff */
[----:B0-----:R-:W-:-:S03]  /*0220*/  IMAD.WIDE.U32 R2, R8, 0x4, R2 ;  /* 0x0000000408027825 */ /* 0x001fc600078e0002 */
[----:B------:R-:W-:-:S04]  /*0230*/  IADD3 R4, P0, PT, R2, 0x20, RZ ;  /* 0x0000002002047810 */ /* 0x000fc80007f1e0ff */
[----:B------:R-:W-:-:S09]  /*0240*/  IADD3.X R5, PT, PT, RZ, R3, RZ, P0, !PT ;  /* 0x00000003ff057210 */ /* 0x000fd200007fe4ff */
.L_x_8:
[----:B------:R-:W-:Y:S01]  /*0250*/  MOV R3, UR6 ;  /* 0x0000000600037c02 */ /* 0x000fe20008000f00 */
[----:B------:R-:W-:Y:S01]  /*0260*/  IMAD.U32 R2, RZ, RZ, UR5 ;  /* 0x00000005ff027e24 */ /* 0x000fe2000f8e00ff */
[----:B------:R-:W2:Y:S03]  /*0270*/  LDG.E R14, desc[UR10][R4.64+-0x20] ;  /* 0xffffe00a040e7981 */ /* 0x000ea6000c1e1900 */
[----:B------:R-:W-:Y:S01]  /*0280*/  IMAD.WIDE R2, R0, 0x4, R2 ;  /* 0x0000000400027825 */ /* 0x000fe200078e0202 */
[----:B------:R-:W3:Y:S04]  /*0290*/  LDG.E R17, desc[UR10][R4.64+-0x1c] ;  /* 0xffffe40a04117981 */ /* 0x000ee8000c1e1900 */
[----:B------:R-:W2:Y:S04]  /*02a0*/  LDG.E R16, desc[UR10][R2.64+-0x20] ;  /* 0xffffe00a02107981 */ /* 0x000ea8000c1e1900 */
[----:B------:R-:W3:Y:S04]  /*02b0*/  LDG.E R24, desc[UR10][R2.64+-0x1c] ;  /* 0xffffe40a02187981 */ /* 0x000ee8000c1e1900 */
[----:B------:R-:W4:Y:S04]  /*02c0*/  LDG.E R19, desc[UR10][R4.64+-0x18] ;  /* 0xffffe80a04137981 */ /* 0x000f28000c1e1900 */
[----:B------:R-:W4:Y:S04]  /*02d0*/  LDG.E R18, desc[UR10][R2.64+-0x18] ;  /* 0xffffe80a02127981 */ /* 0x000f28000c1e1900 */
[----:B------:R-:W5:Y:S04]  /*02e0*/  LDG.E R20, desc[UR10][R4.64+-0x14] ;  /* 0xffffec0a04147981 */ /* 0x000f68000c1e1900 */
        /* <DEDUP_REMOVED lines=8> */
[----:B------:R-:W5:Y:S01]  /*0370*/  LDG.E R26, desc[UR10][R4.64+0x1c] ;  /* 0x00001c0a041a7981 */ /* 0x000f62000c1e1900 */
[----:B--2---:R-:W-:-:S03]  /*0380*/  FFMA R16, R14, R16, R15 ;  /* 0x000000100e107223 */ /* 0x004fc6000000000f */
[----:B------:R-:W2:Y:S01]  /*0390*/  LDG.E R15, desc[UR10][R4.64+-0x4] ;  /* 0xfffffc0a040f7981 */ /* 0x000ea2000c1e1900 */
[----:B---3--:R-:W-:-:S03]  /*03a0*/  FFMA R24, R17, R24, R16 ;  /* 0x0000001811187223 */ /* 0x008fc60000000010 */
[----:B------:R-:W2:Y:S04]  /*03b0*/  LDG.E R14, desc[UR10][R2.64+-0x4] ;  /* 0xfffffc0a020e7981 */ /* 0x000ea8000c1e1900 */
[----:B------:R-:W3:Y:S01]  /*03c0*/  LDG.E R16, desc[UR10][R4.64] ;  /* 0x0000000a04107981 */ /* 0x000ee2000c1e1900 */
[----:B----4-:R-:W-:-:S03]  /*03d0*/  FFMA R25, R19, R18, R24 ;  /* 0x0000001213197223 */ /* 0x010fc60000000018 */
[----:B------:R-:W3:Y:S04]  /*03e0*/  LDG.E R17, desc[UR10][R2.64] ;  /* 0x0000000a02117981 */ /* 0x000ee8000c1e1900 */
[----:B------:R-:W4:Y:S01]  /*03f0*/  LDG.E R18, desc[UR10][R4.64+0x4] ;  /* 0x0000040a04127981 */ /* 0x000f22000c1e1900 */
[----:B-----5:R-:W-:-:S03]  /*0400*/  FFMA R25, R20, R21, R25 ;  /* 0x0000001514197223 */ /* 0x020fc60000000019 */
[----:B------:R-:W4:Y:S04]  /*0410*/  LDG.E R19, desc[UR10][R2.64+0x4] ;  /* 0x0000040a02137981 */ /* 0x000f28000c1e1900 */
[----:B------:R-:W5:Y:S01]  /*0420*/  LDG.E R20, desc[UR10][R4.64+0x8] ;  /* 0x0000080a04147981 */ /* 0x000f62000c1e1900 */
[----:B------:R-:W-:-:S03]  /*0430*/  FFMA R25, R22, R23, R25 ;  /* 0x0000001716197223 */ /* 0x000fc60000000019 */
[----:B------:R-:W5:Y:S04]  /*0440*/  LDG.E R21, desc[UR10][R2.64+0x8] ;  /* 0x0000080a02157981 */ /* 0x000f68000c1e1900 */
[----:B------:R-:W5:Y:S01]  /*0450*/  LDG.E R22, desc[UR10][R4.64+0xc] ;  /* 0x00000c0a04167981 */ /* 0x000f62000c1e1900 */
[----:B------:R-:W-:-:S03]  /*0460*/  FFMA R25, R10, R11, R25 ;  /* 0x0000000b0a197223 */ /* 0x000fc60000000019 */
[----:B------:R-:W5:Y:S04]  /*0470*/  LDG.E R23, desc[UR10][R2.64+0xc] ;  /* 0x00000c0a02177981 */ /* 0x000f68000c1e1900 */
[----:B------:R-:W5:Y:S04]  /*0480*/  LDG.E R10, desc[UR10][R4.64+0x10] ;  /* 0x0000100a040a7981 */ /* 0x000f68000c1e1900 */
[----:B------:R-:W5:Y:S01]  /*0490*/  LDG.E R11, desc[UR10][R2.64+0x10] ;  /* 0x0000100a020b7981 */ /* 0x000f62000c1e1900 */
[----:B------:R-:W-:-:S03]  /*04a0*/  FFMA R28, R12, R13, R25 ;  /* 0x0000000d0c1c7223 */ /* 0x000fc60000000019 */
[----:B------:R-:W5:Y:S04]  /*04b0*/  LDG.E R24, desc[UR10][R4.64+0x14] ;  /* 0x0000140a04187981 */ /* 0x000f68000c1e1900 */
[----:B------:R-:W5:Y:S04]  /*04c0*/  LDG.E R25, desc[UR10][R2.64+0x14] ;  /* 0x0000140a02197981 */ /* 0x000f68000c1e1900 */
[----:B------:R0:W5:Y:S04]  /*04d0*/  LDG.E R13, desc[UR10][R4.64+0x18] ;  /* 0x0000180a040d7981 */ /* 0x000168000c1e1900 */
[----:B------:R-:W5:Y:S01]  /*04e0*/  LDG.E R12, desc[UR10][R2.64+0x18] ;  /* 0x0000180a020c7981 */ /* 0x000f62000c1e1900 */
[----:B------:R-:W-:-:S04]  /*04f0*/  UIADD3 UR9, UPT, UPT, UR9, 0x10, URZ ;  /* 0x0000001009097890 */ /* 0x000fc8000fffe0ff */
[----:B------:R-:W-:Y:S01]  /*0500*/  UISETP.NE.AND UP1, UPT, UR9, URZ, UPT ;  /* 0x000000ff0900728c */ /* 0x000fe2000bf25270 */
[----:B0-----:R-:W-:Y:S02]  /*0510*/  IADD3 R4, P0, PT, R4, 0x40, RZ ;  /* 0x0000004004047810 */ /* 0x001fe40007f1e0ff */
[----:B------:R-:W-:-:S03]  /*0520*/  IADD3 R0, PT, PT, R0, 0x10, RZ ;  /* 0x0000001000007810 */ /* 0x000fc60007ffe0ff */
[----:B------:R-:W-:Y:S02]  /*0530*/  IMAD.X R5, RZ, RZ, R5, P0 ;  /* 0x000000ffff057224 */ /* 0x000fe400000e0605 */
[----:B--2---:R-:W-:-:S04]  /*0540*/  FFMA R15, R15, R14, R28 ;  /* 0x0000000e0f0f7223 */ /* 0x004fc8000000001c */
[----:B---3--:R-:W-:-:S04]  /*0550*/  FFMA R15, R16, R17, R15 ;  /* 0x00000011100f7223 */ /* 0x008fc8000000000f */
[----:B----4-:R-:W-:-:S04]  /*0560*/  FFMA R15, R18, R19, R15 ;  /* 0x00000013120f7223 */ /* 0x010fc8000000000f */
[----:B-----5:R-:W-:-:S04]  /*0570*/  FFMA R15, R20, R21, R15 ;  /* 0x00000015140f7223 */ /* 0x020fc8000000000f */
[----:B------:R-:W-:-:S04]  /*0580*/  FFMA R15, R22, R23, R15 ;  /* 0x00000017160f7223 */ /* 0x000fc8000000000f */
[----:B------:R-:W-:-:S04]  /*0590*/  FFMA R11, R10, R11, R15 ;  /* 0x0000000b0a0b7223 */ /* 0x000fc8000000000f */
[----:B------:R-:W-:-:S04]  /*05a0*/  FFMA R24, R24, R25, R11 ;  /* 0x0000001918187223 */ /* 0x000fc8000000000b */
[----:B------:R-:W-:-:S04]  /*05b0*/  FFMA R13, R13, R12, R24 ;  /* 0x0000000c0d0d7223 */ /* 0x000fc80000000018 */
[----:B------:R-:W-:Y:S01]  /*05c0*/  FFMA R15, R26, R27, R13 ;  /* 0x0000001b1a0f7223 */ /* 0x000fe2000000000d */
[----:B------:R-:W-:Y:S06]  /*05d0*/  BRA.U UP1, `(.L_x_8) ;  /* 0xfffffffd011c7547 */ /* 0x000fec000b83ffff */
.L_x_7:
[----:B------:R-:W-:Y:S05]  /*05e0*/  BRA.U !UP0, `(.L_x_6) ;  /* 0x0000000508647547 */ /* 0x000fea000b800000 */
[----:B------:R-:W-:Y:S02]  /*05f0*/  UISETP.GE.U32.AND UP0, UPT, UR8, 0x8, UPT ;  /* 0x000000080800788c */ /* 0x000fe4000bf06070 */
[----:B------:R-:W-:-:S04]  /*0600*/  ULOP3.LUT UR6, UR12, 0x7, URZ, 0xc0, !UPT ;  /* 0x000000070c067892 */ /* 0x000fc8000f8ec0ff */
[----:B------:R-:W-:-:S03]  /*0610*/  UISETP.NE.AND UP1, UPT, UR6, URZ, UPT ;  /* 0x000000ff0600728c */ /* 0x000fc6000bf25270 */
[----:B------:R-:W-:Y:S08]  /*0620*/  BRA.U !UP0, `(.L_x_9) ;  /* 0x0000000108907547 */ /* 0x000ff0000b800000 */
[----:B------:R-:W0:Y:S01]  /*0630*/  LDC.64 R10, c[0x0][0x380] ;  /* 0x0000e000ff0a7b82 */ /* 0x000e220000000a00 */
[----:B------:R-:W1:Y:S01]  /*0640*/  LDCU.64 UR8, c[0x0][0x380] ;  /* 0x00007000ff0877ac */ /* 0x000e620008000a00 */
[C---:B------:R-:W-:Y:S01]  /*0650*/  VIADD R3, R8.reuse, UR4 ;  /* 0x0000000408037c36 */ /* 0x040fe20008000000 */
[----:B------:R-:W-:Y:S02]  /*0660*/  IADD3 R0, P0, PT, R8, UR4, RZ ;  /* 0x0000000408007c10 */ /* 0x000fe4000ff1e0ff */
[----:B------:R-:W-:-:S03]  /*0670*/  IADD3 R13, PT, PT, R9, UR4, RZ ;  /* 0x00000004090d7c10 */ /* 0x000fc6000fffe0ff */
[----:B------:R-:W2:Y:S01]  /*0680*/  LDC.64 R4, c[0x0][0x388] ;  /* 0x0000e200ff047b82 */ /* 0x000ea20000000a00 */
[----:B0-----:R-:W-:-:S04]  /*0690*/  IMAD.WIDE.U32 R10, R3, 0x4, R10 ;  /* 0x00000004030a7825 */ /* 0x001fc800078e000a */
[----:B------:R-:W-:Y:S01]  /*06a0*/  IMAD.X R3, RZ, RZ, RZ, P0 ;  /* 0x000000ffff037224 */ /* 0x000fe200000e06ff */
[C---:B-1----:R-:W-:Y:S01]  /*06b0*/  LEA R2, P0, R0.reuse, UR8, 0x2 ;  /* 0x0000000800027c11 */ /* 0x042fe2000f8010ff */
[----:B------:R-:W3:Y:S01]  /*06c0*/  LDG.E R14, desc[UR10][R10.64] ;  /* 0x0000000a0a0e7981 */ /* 0x000ee2000c1e1900 */
[----:B--2---:R-:W-:Y:S02]  /*06d0*/  IMAD.WIDE R4, R13, 0x4, R4 ;  /* 0x000000040d047825 */ /* 0x004fe400078e0204 */
[----:B------:R-:W-:-:S03]  /*06e0*/  LEA.HI.X R3, R0, UR9, R3, 0x2, P0 ;  /* 0x0000000900037c11 */ /* 0x000fc600080f1403 */
[----:B------:R-:W3:Y:S04]  /*06f0*/  LDG.E R16, desc[UR10][R4.64] ;  /* 0x0000000a04107981 */ /* 0x000ee8000c1e1900 */
[----:B------:R-:W2:Y:S04]  /*0700*/  LDG.E R18, desc[UR10][R4.64+0x4] ;  /* 0x0000040a04127981 */ /* 0x000ea8000c1e1900 */
[----:B------:R-:W2:Y:S04]  /*0710*/  LDG.E R17, desc[UR10][R2.64+0x4] ;  /* 0x0000040a02117981 */ /* 0x000ea8000c1e1900 */
        /* <DEDUP_REMOVED lines=12> */
[----:B------:R-:W-:Y:S01]  /*07e0*/  UIADD3 UR4, UPT, UPT, UR4, 0x8, URZ ;  /* 0x0000000804047890 */ /* 0x000fe2000fffe0ff */
[----:B---3--:R-:W-:-:S04]  /*07f0*/  FFMA R14, R14, R16, R15 ;  /* 0x000000100e0e7223 */ /* 0x008fc8000000000f */
[----:B--2---:R-:W-:-:S04]  /*0800*/  FFMA R14, R17, R18, R14 ;  /* 0x00000012110e7223 */ /* 0x004fc8000000000e */
[----:B----4-:R-:W-:-:S04]  /*0810*/  FFMA R14, R19, R20, R14 ;  /* 0x00000014130e7223 */ /* 0x010fc8000000000e */
[----:B-----5:R-:W-:-:S04]  /*0820*/  FFMA R14, R21, R22, R14 ;  /* 0x00000016150e7223 */ /* 0x020fc8000000000e */
[----:B------:R-:W-:-:S04]  /*0830*/  FFMA R23, R23, R24, R14 ;  /* 0x0000001817177223 */ /* 0x000fc8000000000e */
[----:B------:R-:W-:-:S04]  /*0840*/  FFMA R13, R12, R13, R23 ;  /* 0x0000000d0c0d7223 */ /* 0x000fc80000000017 */
[----:B------:R-:W-:-:S04]  /*0850*/  FFMA R11, R0, R11, R13 ;  /* 0x0000000b000b7223 */ /* 0x000fc8000000000d */
[----:B------:R-:W-:-:S07]  /*0860*/  FFMA R15, R10, R25, R11 ;  /* 0x000000190a0f7223 */ /* 0x000fce000000000b */
.L_x_9:
[----:B------:R-:W-:Y:S05]  /*0870*/  BRA.U !UP1, `(.L_x_6) ;  /* 0x0000000109c07547 */ /* 0x000fea000b800000 */
[----:B------:R-:W-:Y:S02]  /*0880*/  UISETP.GE.U32.AND UP0, UPT, UR6, 0x4, UPT ;  /* 0x000000040600788c */ /* 0x000fe4000bf06070 */
[----:B------:R-:W-:-:S04]  /*0890*/  ULOP3.LUT UR5, UR12, 0x3, URZ, 0xc0, !UPT ;  /* 0x000000030c057892 */ /* 0x000fc8000f8ec0ff */
[----:B------:R-:W-:-:S03]  /*08a0*/  UISETP.NE.AND UP1, UPT, UR5, URZ, UPT ;  /* 0x000000ff0500728c */ /* 0x000fc6000bf25270 */
[----:B------:R-:W-:Y:S08]  /*08b0*/  BRA.U !UP0, `(.L_x_10) ;  /* 0x0000000108607547 */ /* 0x000ff0000b800000 */
[----:B------:R-:W0:Y:S01]  /*08c0*/  LDC.64 R2, c[0x0][0x380] ;  /* 0x0000e000ff027b82 */ /* 0x000e220000000a00 */
[----:B------:R-:W1:Y:S01]  /*08d0*/  LDCU.64 UR6, c[0x0][0x380] ;  /* 0x00007000ff0677ac */ /* 0x000e620008000a00 */
[C---:B------:R-:W-:Y:S01]  /*08e0*/  IADD3 R11, PT, PT, R8.reuse, UR4, RZ ;  /* 0x00000004080b7c10 */ /* 0x040fe2000fffe0ff */
[----:B------:R-:W-:Y:S01]  /*08f0*/  VIADD R13, R9, UR4 ;  /* 0x00000004090d7c36 */ /* 0x000fe20008000000 */
[----:B------:R-:W-:-:S04]  /*0900*/  IADD3 R0, P0, PT, R8, UR4, RZ ;  /* 0x0000000408007c10 */ /* 0x000fc8000ff1e0ff */
[----:B------:R-:W2:Y:S01]  /*0910*/  LDC.64 R4, c[0x0][0x388] ;  /* 0x0000e200ff047b82 */ /* 0x000ea20000000a00 */
[----:B0-----:R-:W-:Y:S01]  /*0920*/  IMAD.WIDE.U32 R10, R11, 0x4, R2 ;  /* 0x000000040b0a7825 */ /* 0x001fe200078e0002 */
[----:B------:R-:W-:Y:S02]  /*0930*/  IADD3.X R3, PT, PT, RZ, RZ, RZ, P0, !PT ;  /* 0x000000ffff037210 */ /* 0x000fe400007fe4ff */
[----:B-1----:R-:W-:-:S03]  /*0940*/  LEA R2, P0, R0, UR6, 0x2 ;  /* 0x0000000600027c11 */ /* 0x002fc6000f8010ff */
[----:B------:R-:W3:Y:S01]  /*0950*/  LDG.E R10, desc[UR10][R10.64] ;  /* 0x0000000a0a0a7981 */ /* 0x000ee2000c1e1900 */
[----:B------:R-:W-:Y:S01]  /*0960*/  LEA.HI.X R3, R0, UR7, R3, 0x2, P0 ;  /* 0x0000000700037c11 */ /* 0x000fe200080f1403 */
[----:B--2---:R-:W-:-:S04]  /*0970*/  IMAD.WIDE R4, R13, 0x4, R4 ;  /* 0x000000040d047825 */ /* 0x004fc800078e0204 */
[----:B------:R-:W2:Y:S04]  /*0980*/  LDG.E R13, desc[UR10][R2.64+0x4] ;  /* 0x0000040a020d7981 */ /* 0x000ea8000c1e1900 */
[----:B------:R-:W3:Y:S04]  /*0990*/  LDG.E R0, desc[UR10][R4.64] ;  /* 0x0000000a04007981 */ /* 0x000ee8000c1e1900 */
[----:B------:R-:W2:Y:S04]  /*09a0*/  LDG.E R12, desc[UR10][R4.64+0x4] ;  /* 0x0000040a040c7981 */ /* 0x000ea8000c1e1900 */
[----:B------:R-:W4:Y:S04]  /*09b0*/  LDG.E R14, desc[UR10][R4.64+0x8] ;  /* 0x0000080a040e7981 */ /* 0x000f28000c1e1900 */
[----:B------:R-:W4:Y:S04]  /*09c0*/  LDG.E R17, desc[UR10][R2.64+0x8] ;  /* 0x0000080a02117981 */ /* 0x000f28000c1e1900 */
[----:B------:R-:W5:Y:S04]  /*09d0*/  LDG.E R19, desc[UR10][R2.64+0xc] ;  /* 0x00000c0a02137981 */ /* 0x000f68000c1e1900 */
[----:B------:R-:W5:Y:S01]  /*09e0*/  LDG.E R16, desc[UR10][R4.64+0xc] ;  /* 0x00000c0a04107981 */ /* 0x000f62000c1e1900 */
[----:B------:R-:W-:Y:S01]  /*09f0*/  UIADD3 UR4, UPT, UPT, UR4, 0x4, URZ ;  /* 0x0000000404047890 */ /* 0x000fe2000fffe0ff */
[----:B---3--:R-:W-:-:S04]  /*0a00*/  FFMA R0, R10, R0, R15 ;  /* 0x000000000a007223 */ /* 0x008fc8000000000f */
[----:B--2---:R-:W-:-:S04]  /*0a10*/  FFMA R0, R13, R12, R0 ;  /* 0x0000000c0d007223 */ /* 0x004fc80000000000 */
[----:B----4-:R-:W-:-:S04]  /*0a20*/  FFMA R0, R17, R14, R0 ;  /* 0x0000000e11007223 */ /* 0x010fc80000000000 */
[----:B-----5:R-:W-:-:S07]  /*0a30*/  FFMA R15, R19, R16, R0 ;  /* 0x00000010130f7223 */ /* 0x020fce0000000000 */
.L_x_10:
[----:B------:R-:W-:Y:S05]  /*0a40*/  BRA.U !UP1, `(.L_x_6) ;  /* 0x00000001094c7547 */ /* 0x000fea000b800000 */
[----:B------:R-:W0:Y:S01]  /*0a50*/  LDC.64 R4, c[0x0][0x380] ;  /* 0x0000e000ff047b82 */ /* 0x000e220000000a00 */
[----:B------:R-:W-:Y:S01]  /*0a60*/  VIADD R11, R8, UR4 ;  /* 0x00000004080b7c36 */ /* 0x000fe20008000000 */
[----:B------:R-:W-:-:S06]  /*0a70*/  UIADD3 UR5, UPT, UPT, -UR5, URZ, URZ ;  /* 0x000000ff05057290 */ /* 0x000fcc000fffe1ff */
[----:B------:R-:W1:Y:S01]  /*0a80*/  LDC.64 R2, c[0x0][0x388] ;  /* 0x0000e200ff027b82 */ /* 0x000e620000000a00 */
[----:B0-----:R-:W-:Y:S01]  /*0a90*/  IMAD.WIDE.U32 R4, R11, 0x4, R4 ;  /* 0x000000040b047825 */ /* 0x001fe200078e0004 */
[----:B------:R-:W-:-:S03]  /*0aa0*/  IADD3 R11, PT, PT, R9, UR4, RZ ;  /* 0x00000004090b7c10 */ /* 0x000fc6000fffe0ff */
[----:B------:R-:W-:Y:S01]  /*0ab0*/  IMAD.MOV.U32 R13, RZ, RZ, R5 ;  /* 0x000000ffff0d7224 */ /* 0x000fe200078e0005 */
[----:B------:R-:W-:-:S07]  /*0ac0*/  MOV R8, R4 ;  /* 0x0000000400087202 */ /* 0x000fce0000000f00 */
.L_x_11:
[----:B-1----:R-:W-:-:S04]  /*0ad0*/  IMAD.WIDE R4, R11, 0x4, R2 ;  /* 0x000000040b047825 */ /* 0x002fc800078e0202 */
[----:B------:R-:W-:Y:S02]  /*0ae0*/  IMAD.MOV.U32 R9, RZ, RZ, R13 ;  /* 0x000000ffff097224 */ /* 0x000fe400078e000d */
[----:B------:R-:W2:Y:S04]  /*0af0*/  LDG.E R4, desc[UR10][R4.64] ;  /* 0x0000000a04047981 */ /* 0x000ea8000c1e1900 */
[----:B------:R0:W2:Y:S01]  /*0b00*/  LDG.E R0, desc[UR10][R8.64] ;  /* 0x0000000a08007981 */ /* 0x0000a2000c1e1900 */
[----:B------:R-:W-:Y:S01]  /*0b10*/  UIADD3 UR5, UPT, UPT, UR5, 0x1, URZ ;  /* 0x0000000105057890 */ /* 0x000fe2000fffe0ff */
[----:B------:R-:W-:-:S03]  /*0b20*/  IADD3 R11, PT, PT, R11, 0x1, RZ ;  /* 0x000000010b0b7810 */ /* 0x000fc60007ffe0ff */
[----:B------:R-:W-:Y:S01]  /*0b30*/  UISETP.NE.AND UP0, UPT, UR5, URZ, UPT ;  /* 0x000000ff0500728c */ /* 0x000fe2000bf05270 */
[----:B0-----:R-:W-:-:S05]  /*0b40*/  IADD3 R8, P0, PT, R8, 0x4, RZ ;  /* 0x0000000408087810 */ /* 0x001fca0007f1e0ff */
[----:B------:R-:W-:Y:S02]  /*0b50*/  IMAD.X R13, RZ, RZ, R13, P0 ;  /* 0x000000ffff0d7224 */ /* 0x000fe400000e060d */
[----:B--2---:R-:W-:Y:S01]  /*0b60*/  FFMA R15, R0, R4, R15 ;  /* 0x00000004000f7223 */ /* 0x004fe2000000000f */
[----:B------:R-:W-:Y:S06]  /*0b70*/  BRA.U UP0, `(.L_x_11) ;  /* 0xfffffffd00d47547 */ /* 0x000fec000b83ffff */
.L_x_6:
[----:B------:R-:W-:-:S04]  /*0b80*/  I2FP.F32.S32 R0, UR12 ;  /* 0x0000000c00007c45 */ /* 0x000fc80008201400 */
[----:B------:R-:W-:Y:S01]  /*0b90*/  IADD3 R2, PT, PT, R0, -0xd000000, RZ ;  /* 0xf300000000027810 */ /* 0x000fe20007ffe0ff */
[----:B------:R0:W1:Y:S03]  /*0ba0*/  MUFU.RSQ R3, R0 ;  /* 0x0000000000037308 */ /* 0x0000660000001400 */
[----:B------:R-:W-:-:S13]  /*0bb0*/  ISETP.GT.U32.AND P0, PT, R2, 0x727fffff, PT ;  /* 0x727fffff0200780c */ /* 0x000fda0003f04070 */
[----:B0-----:R-:W-:Y:S05]  /*0bc0*/  @!P0 BRA `(.L_x_12) ;  /* 0x0000000000108947 */ /* 0x001fea0003800000 */
[----:B------:R-:W-:-:S07]  /*0bd0*/  MOV R4, 0xbf0 ;  /* 0x00000bf000047802 */ /* 0x000fce0000000f00 */
[----:B-1----:R-:W-:Y:S05]  /*0be0*/  CALL.REL.NOINC `($__internal_0_$__cuda_sm20_sqrt_rn_f32_slowpath) ;  /* 0x0000000000687944 */ /* 0x002fea0003c00000 */
[----:B------:R-:W-:Y:S01]  /*0bf0*/  IMAD.MOV.U32 R3, RZ, RZ, R0 ;  /* 0x000000ffff037224 */ /* 0x000fe200078e0000 */
[----:B------:R-:W-:Y:S06]  /*0c00*/  BRA `(.L_x_13) ;  /* 0x0000000000107947 */ /* 0x000fec0003800000 */
.L_x_12:
[----:B-1----:R-:W-:Y:S01]  /*0c10*/  FMUL.FTZ R5, R0, R3 ;  /* 0x0000000300057220 */ /* 0x002fe20000410000 */
[----:B------:R-:W-:-:S03]  /*0c20*/  FMUL.FTZ R3, R3, 0.5 ;  /* 0x3f00000003037820 */ /* 0x000fc60000410000 */
[----:B------:R-:W-:-:S04]  /*0c30*/  FFMA R0, -R5, R5, R0 ;  /* 0x0000000505007223 */ /* 0x000fc80000000100 */
[----:B------:R-:W-:-:S07]  /*0c40*/  FFMA R3, R0, R3, R5 ;  /* 0x0000000300037223 */ /* 0x000fce0000000005 */
.L_x_13:
[----:B------:R-:W0:Y:S01]  /*0c50*/  MUFU.RCP R0, R3 ;  /* 0x0000000300007308 */ /* 0x000e220000001000 */
[----:B------:R-:W-:Y:S07]  /*0c60*/  BSSY.RECONVERGENT B0, `(.L_x_14) ;  /* 0x000000c000007945 */ /* 0x000fee0003800200 */
[----:B------:R-:W1:Y:S01]  /*0c70*/  FCHK P0, R15, R3 ;  /* 0x000000030f007302 */ /* 0x000e620000000000 */
[----:B0-----:R-:W-:-:S04]  /*0c80*/  FFMA R5, R0, -R3, 1 ;  /* 0x3f80000000057423 */ /* 0x001fc80000000803 */
[----:B------:R-:W-:-:S04]  /*0c90*/  FFMA R0, R0, R5, R0 ;  /* 0x0000000500007223 */ /* 0x000fc80000000000 */
[----:B------:R-:W-:-:S04]  /*0ca0*/  FFMA R2, R0, R15, RZ ;  /* 0x0000000f00027223 */ /* 0x000fc800000000ff */
[----:B------:R-:W-:-:S04]  /*0cb0*/  FFMA R5, R2, -R3, R15 ;  /* 0x8000000302057223 */ /* 0x000fc8000000000f */
[----:B------:R-:W-:Y:S01]  /*0cc0*/  FFMA R5, R0, R5, R2 ;  /* 0x0000000500057223 */ /* 0x000fe20000000002 */
[----:B-1----:R-:W-:Y:S06]  /*0cd0*/  @!P0 BRA `(.L_x_15) ;  /* 0x0000000000108947 */ /* 0x002fec0003800000 */
[----:B------:R-:W-:Y:S02]  /*0ce0*/  MOV R0, R15 ;  /* 0x0000000f00007202 */ /* 0x000fe40000000f00 */
[----:B------:R-:W-:-:S07]  /*0cf0*/  MOV R2, 0xd10 ;  /* 0x00000d1000027802 */ /* 0x000fce0000000f00 */
[----:B------:R-:W-:Y:S05]  /*0d00*/  CALL.REL.NOINC `($__internal_1_$__cuda_sm3x_div_rn_noftz_f32_slowpath) ;  /* 0x0000000000807944 */ /* 0x000fea0003c00000 */
[----:B------:R-:W-:-:S07]  /*0d10*/  IMAD.MOV.U32 R5, RZ, RZ, R0 ;  /* 0x000000ffff057224 */ /* 0x000fce00078e0000 */
.L_x_15:
[----:B------:R-:W-:Y:S05]  /*0d20*/  BSYNC.RECONVERGENT B0 ;  /* 0x0000000000007941 */ /* 0x000fea0003800200 */
.L_x_14:
[----:B------:R-:W0:Y:S01]  /*0d30*/  LDC.64 R2, c[0x0][0x390] ;  /* 0x0000e400ff027b82 */ /* 0x000e220000000a00 */
[----:B------:R-:W1:Y:S02]  /*0d40*/  LDCU UR4, c[0x0][0x398] ;  /* 0x00007300ff0477ac */ /* 0x000e640008000800 */
[----:B-1----:R-:W-:-:S04]  /*0d50*/  IMAD R7, R6, UR4, R7 ;  /* 0x0000000406077c24 */ /* 0x002fc8000f8e0207 */
[----:B0-----:R-:W-:-:S05]  /*0d60*/  IMAD.WIDE R2, R7, 0x4, R2 ;  /* 0x0000000407027825 */ /* 0x001fca00078e0202 */
[----:B------:R-:W-:Y:S01]  /*0d70*/  STG.E desc[UR10][R2.64], R5 ;  /* 0x0000000502007986 */ /* 0x000fe2000c10190a */
[----:B------:R-:W-:Y:S05]  /*0d80*/  EXIT ;  /* 0x000000000000794d */ /* 0x000fea0003800000 */
        .weak           $__internal_0_$__cuda_sm20_sqrt_rn_f32_slowpath
        .type           $__internal_0_$__cuda_sm20_sqrt_rn_f32_slowpath,@function
        .size           $__internal_0_$__cuda_sm20_sqrt_rn_f32_slowpath,($__internal_1_$__cuda_sm3x_div_rn_noftz_f32_slowpath - $__internal_0_$__cuda_sm20_sqrt_rn_f32_slowpath)
$__internal_0_$__cuda_sm20_sqrt_rn_f32_slowpath:
[----:B------:R-:W-:-:S13]  /*0d90*/  LOP3.LUT P0, RZ, R0, 0x7fffffff, RZ, 0xc0, !PT ;  /* 0x7fffffff00ff7812 */ /* 0x000fda000780c0ff */
[----:B------:R-:W-:Y:S01]  /*0da0*/  @!P0 MOV R2, R0 ;  /* 0x0000000000028202 */ /* 0x000fe20000000f00 */
[----:B------:R-:W-:Y:S06]  /*0db0*/  @!P0 BRA `(.L_x_16) ;  /* 0x0000000000448947 */ /* 0x000fec0003800000 */
[----:B------:R-:W-:-:S13]  /*0dc0*/  FSETP.GEU.FTZ.AND P0, PT, R0, RZ, PT ;  /* 0x000000ff0000720b */ /* 0x000fda0003f1e000 */
[----:B------:R-:W-:Y:S01]  /*0dd0*/  @!P0 IMAD.MOV.U32 R2, RZ, RZ, 0x7fffffff ;  /* 0x7fffffffff028424 */ /* 0x000fe200078e00ff */
[----:B------:R-:W-:Y:S06]  /*0de0*/  @!P0 BRA `(.L_x_16) ;  /* 0x0000000000388947 */ /* 0x000fec0003800000 */
[----:B------:R-:W-:-:S13]  /*0df0*/  FSETP.GTU.FTZ.AND P0, PT, |R0|, +INF , PT ;  /* 0x7f8000000000780b */ /* 0x000fda0003f1c200 */
[----:B------:R-:W-:Y:S01]  /*0e00*/  @P0 FADD.FTZ R2, R0, 1 ;  /* 0x3f80000000020421 */ /* 0x000fe20000010000 */
[----:B------:R-:W-:Y:S06]  /*0e10*/  @P0 BRA `(.L_x_16) ;  /* 0x00000000002c0947 */ /* 0x000fec0003800000 */
[----:B------:R-:W-:-:S13]  /*0e20*/  FSETP.NEU.FTZ.AND P0, PT, |R0|, +INF , PT ;  /* 0x7f8000000000780b */ /* 0x000fda0003f1d200 */
[----:B------:R-:W-:Y:S01]  /*0e30*/  @!P0 MOV R2, R0 ;  /* 0x0000000000028202 */ /* 0x000fe20000000f00 */
[----:B------:R-:W-:Y:S06]  /*0e40*/  @!P0 BRA `(.L_x_16) ;  /* 0x0000000000208947 */ /* 0x000fec0003800000 */
[----:B------:R-:W-:-:S04]  /*0e50*/  FFMA R0, R0, 1.84467440737095516160e+19, RZ ;  /* 0x5f80000000007823 */ /* 0x000fc800000000ff */
[----:B------:R-:W0:Y:S02]  /*0e60*/  MUFU.RSQ R3, R0 ;  /* 0x0000000000037308 */ /* 0x000e240000001400 */
[----:B0-----:R-:W-:Y:S01]  /*0e70*/  FMUL.FTZ R5, R0, R3 ;  /* 0x0000000300057220 */ /* 0x001fe20000410000 */
[----:B------:R-:W-:-:S03]  /*0e80*/  FMUL.FTZ R3, R3, 0.5 ;  /* 0x3f00000003037820 */ /* 0x000fc60000410000 */
[----:B------:R-:W-:-:S04]  /*0e90*/  FADD.FTZ R2, -R5, -RZ ;  /* 0x800000ff05027221 */ /* 0x000fc80000010100 */
[----:B------:R-:W-:-:S04]  /*0ea0*/  FFMA R2, R5, R2, R0 ;  /* 0x0000000205027223 */ /* 0x000fc80000000000 */
[----:B------:R-:W-:-:S04]  /*0eb0*/  FFMA R2, R2, R3, R5 ;  /* 0x0000000302027223 */ /* 0x000fc80000000005 */
[----:B------:R-:W-:-:S07]  /*0ec0*/  FMUL.FTZ R2, R2, 2.3283064365386962891e-10 ;  /* 0x2f80000002027820 */ /* 0x000fce0000410000 */
.L_x_16:
[----:B------:R-:W-:Y:S01]  /*0ed0*/  HFMA2 R3, -RZ, RZ, 0, 0 ;  /* 0x00000000ff037431 */ /* 0x000fe200000001ff */
[----:B------:R-:W-:Y:S01]  /*0ee0*/  MOV R0, R2 ;  /* 0x0000000200007202 */ /* 0x000fe20000000f00 */
[----:B------:R-:W-:-:S04]  /*0ef0*/  IMAD.MOV.U32 R2, RZ, RZ, R4 ;  /* 0x000000ffff027224 */ /* 0x000fc800078e0004 */
[----:B------:R-:W-:Y:S05]  /*0f00*/  RET.REL.NODEC R2 `(_Z10matmul_qktPKfS0_Pfii) ;  /* 0xfffffff0023c7950 */ /* 0x000fea0003c3ffff */
        .weak           $__internal_1_$__cuda_sm3x_div_rn_noftz_f32_slowpath
        .type           $__internal_1_$__cuda_sm3x_div_rn_noftz_f32_slowpath,@function
        .size           $__internal_1_$__cuda_sm3x_div_rn_noftz_f32_slowpath,(.L_x_30 - $__internal_1_$__cuda_sm3x_div_rn_noftz_f32_slowpath)
$__internal_1_$__cuda_sm3x_div_rn_noftz_f32_slowpath:
[----:B------:R-:W-:Y:S01]  /*0f10*/  SHF.R.U32.HI R5, RZ, 0x17, R3 ;  /* 0x00000017ff057819 */ /* 0x000fe20000011603 */
[----:B------:R-:W-:Y:S01]  /*0f20*/  BSSY.RECONVERGENT B1, `(.L_x_17) ;  /* 0x0000062000017945 */ /* 0x000fe20003800200 */
[----:B------:R-:W-:Y:S02]  /*0f30*/  SHF.R.U32.HI R4, RZ, 0x17, R0 ;  /* 0x00000017ff047819 */ /* 0x000fe40000011600 */
[----:B------:R-:W-:Y:S02]  /*0f40*/  LOP3.LUT R12, R5, 0xff, RZ, 0xc0, !PT ;  /* 0x000000ff050c7812 */ /* 0x000fe400078ec0ff */
[----:B------:R-:W-:Y:S02]  /*0f50*/  LOP3.LUT R10, R4, 0xff, RZ, 0xc0, !PT ;  /* 0x000000ff040a7812 */ /* 0x000fe400078ec0ff */
[----:B------:R-:W-:-:S03]  /*0f60*/  IADD3 R8, PT, PT, R12, -0x1, RZ ;  /* 0xffffffff0c087810 */ /* 0x000fc60007ffe0ff */
[----:B------:R-:W-:Y:S01]  /*0f70*/  VIADD R5, R10, 0xffffffff ;  /* 0xffffffff0a057836 */ /* 0x000fe20000000000 */
[----:B------:R-:W-:-:S04]  /*0f80*/  ISETP.GT.U32.AND P0, PT, R8, 0xfd, PT ;  /* 0x000000fd0800780c */ /* 0x000fc80003f04070 */
[----:B------:R-:W-:-:S13]  /*0f90*/  ISETP.GT.U32.OR P0, PT, R5, 0xfd, P0 ;  /* 0x000000fd0500780c */ /* 0x000fda0000704470 */
[----:B------:R-:W-:Y:S01]  /*0fa0*/  @!P0 MOV R4, RZ ;  /* 0x000000ff00048202 */ /* 0x000fe20000000f00 */
[----:B------:R-:W-:Y:S06]  /*0fb0*/  @!P0 BRA `(.L_x_18) ;  /* 0x00000000005c8947 */ /* 0x000fec0003800000 */
[----:B------:R-:W-:Y:S02]  /*0fc0*/  FSETP.GTU.FTZ.AND P0, PT, |R0|, +INF , PT ;  /* 0x7f8000000000780b */ /* 0x000fe40003f1c200 */
[----:B------:R-:W-:-:S04]  /*0fd0*/  FSETP.GTU.FTZ.AND P1, PT, |R3|, +INF , PT ;  /* 0x7f8000000300780b */ /* 0x000fc80003f3c200 */
[----:B------:R-:W-:-:S13]  /*0fe0*/  PLOP3.LUT P0, PT, P0, P1, PT, 0xf8, 0x8f ;  /* 0x00000000008f781c */ /* 0x000fda0000703f70 */
[----:B------:R-:W-:Y:S05]  /*0ff0*/  @P0 BRA `(.L_x_19) ;  /* 0x00000004004c0947 */ /* 0x000fea0003800000 */
[----:B------:R-:W-:-:S13]  /*1000*/  LOP3.LUT P0, RZ, R3, 0x7fffffff, R0, 0xc8, !PT ;  /* 0x7fffffff03ff7812 */ /* 0x000fda000780c800 */
[----:B------:R-:W-:Y:S05]  /*1010*/  @!P0 BRA `(.L_x_20) ;  /* 0x00000004003c8947 */ /* 0x000fea0003800000 */
[C---:B------:R-:W-:Y:S02]  /*1020*/  FSETP.NEU.FTZ.AND P2, PT, |R0|.reuse, +INF , PT ;  /* 0x7f8000000000780b */ /* 0x040fe40003f5d200 */
[----:B------:R-:W-:Y:S02]  /*1030*/  FSETP.NEU.FTZ.AND P1, PT, |R3|, +INF , PT ;  /* 0x7f8000000300780b */ /* 0x000fe40003f3d200 */
[----:B------:R-:W-:-:S11]  /*1040*/  FSETP.NEU.FTZ.AND P0, PT, |R0|, +INF , PT ;  /* 0x7f8000000000780b */ /* 0x000fd60003f1d200 */
[----:B------:R-:W-:Y:S05]  /*1050*/  @!P1 BRA !P2, `(.L_x_20) ;  /* 0x00000004002c9947 */ /* 0x000fea0005000000 */
[----:B------:R-:W-:-:S04]  /*1060*/  LOP3.LUT P2, RZ, R0, 0x7fffffff, RZ, 0xc0, !PT ;  /* 0x7fffffff00ff7812 */ /* 0x000fc8000784c0ff */
[----:B------:R-:W-:-:S13]  /*1070*/  PLOP3.LUT P1, PT, P1, P2, PT, 0x2f, 0xf2 ;  /* 0x0000000000f2781c */ /* 0x000fda0000f24577 */
[----:B------:R-:W-:Y:S05]  /*1080*/  @P1 BRA `(.L_x_21) ;  /* 0x0000000400181947 */ /* 0x000fea0003800000 */
[----:B------:R-:W-:-:S04]  /*1090*/  LOP3.LUT P1, RZ, R3, 0x7fffffff, RZ, 0xc0, !PT ;  /* 0x7fffffff03ff7812 */ /* 0x000fc8000782c0ff */
[----:B------:R-:W-:-:S13]  /*10a0*/  PLOP3.LUT P0, PT, P0, P1, PT, 0x2f, 0xf2 ;  /* 0x0000000000f2781c */ /* 0x000fda0000702577 */
[----:B------:R-:W-:Y:S05]  /*10b0*/  @P0 BRA `(.L_x_22) ;  /* 0x0000000400000947 */ /* 0x000fea0003800000 */
[----:B------:R-:W-:Y:S02]  /*10c0*/  ISETP.GE.AND P0, PT, R5, RZ, PT ;  /* 0x000000ff0500720c */ /* 0x000fe40003f06270 */
[----:B------:R-:W-:-:S11]  /*10d0*/  ISETP.GE.AND P1, PT, R8, RZ, PT ;  /* 0x000000ff0800720c */ /* 0x000fd60003f26270 */
[----:B------:R-:W-:Y:S01]  /*10e0*/  @P0 MOV R4, RZ ;  /* 0x000000ff00040202 */ /* 0x000fe20000000f00 */
[----:B------:R-:W-:Y:S02]  /*10f0*/  @!P0 IMAD.MOV.U32 R4, RZ, RZ, -0x40 ;  /* 0xffffffc0ff048424 */ /* 0x000fe400078e00ff */
[----:B------:R-:W-:Y:S01]  /*1100*/  @!P0 FFMA R0, R0, 1.84467440737095516160e+19, RZ ;  /* 0x5f80000000008823 */ /* 0x000fe200000000ff */
[----:B------:R-:W-:Y:S02]  /*1110*/  @!P1 FFMA R3, R3, 1.84467440737095516160e+19, RZ ;  /* 0x5f80000003039823 */ /* 0x000fe400000000ff */
[----:B------:R-:W-:-:S07]  /*1120*/  @!P1 IADD3 R4, PT, PT, R4, 0x40, RZ ;  /* 0x0000004004049810 */ /* 0x000fce0007ffe0ff */
.L_x_18:
[----:B------:R-:W-:Y:S01]  /*1130*/  LEA R8, R12, 0xc0800000, 0x17 ;  /* 0xc08000000c087811 */ /* 0x000fe200078eb8ff */
[----:B------:R-:W-:Y:S03]  /*1140*/  BSSY.RECONVERGENT B2, `(.L_x_23) ;  /* 0x0000036000027945 */ /* 0x000fe60003800200 */
[----:B------:R-:W-:Y:S01]  /*1150*/  IADD3 R8, PT, PT, -R8, R3, RZ ;  /* 0x0000000308087210 */ /* 0x000fe20007ffe1ff */
[----:B------:R-:W-:-:S03]  /*1160*/  VIADD R3, R10, 0xffffff81 ;  /* 0xffffff810a037836 */ /* 0x000fc60000000000 */
[----:B------:R-:W0:Y:S01]  /*1170*/  MUFU.RCP R5, R8 ;  /* 0x0000000800057308 */ /* 0x000e220000001000 */
[----:B------:R-:W-:Y:S01]  /*1180*/  FADD.FTZ R9, -R8, -RZ ;  /* 0x800000ff08097221 */ /* 0x000fe20000010100 */
[----:B------:R-:W-:-:S03]  /*1190*/  IMAD R0, R3, -0x800000, R0 ;  /* 0xff80000003007824 */ /* 0x000fc600078e0200 */
[----:B0-----:R-:W-:-:S04]  /*11a0*/  FFMA R10, R5, R9, 1 ;  /* 0x3f800000050a7423 */ /* 0x001fc80000000009 */
[----:B------:R-:W-:-:S04]  /*11b0*/  FFMA R14, R5, R10, R5 ;  /* 0x0000000a050e7223 */ /* 0x000fc80000000005 */
[----:B------:R-:W-:-:S04]  /*11c0*/  FFMA R5, R0, R14, RZ ;  /* 0x0000000e00057223 */ /* 0x000fc800000000ff */
[----:B------:R-:W-:-:S04]  /*11d0*/  FFMA R10, R9, R5, R0 ;  /* 0x00000005090a7223 */ /* 0x000fc80000000000 */
[----:B------:R-:W-:Y:S01]  /*11e0*/  FFMA R11, R14, R10, R5 ;  /* 0x0000000a0e0b7223 */ /* 0x000fe20000000005 */
[----:B------:R-:W-:-:S03]  /*11f0*/  IADD3 R5, PT, PT, R3, 0x7f, -R12 ;  /* 0x0000007f03057810 */ /* 0x000fc60007ffe80c */
[----:B------:R-:W-:Y:S01]  /*1200*/  FFMA R10, R9, R11, R0 ;  /* 0x0000000b090a7223 */ /* 0x000fe20000000000 */
[----:B------:R-:W-:-:S03]  /*1210*/  IADD3 R5, PT, PT, R5, R4, RZ ;  /* 0x0000000405057210 */ /* 0x000fc60007ffe0ff */
[----:B------:R-:W-:-:S05]  /*1220*/  FFMA R0, R14, R10, R11 ;  /* 0x0000000a0e007223 */ /* 0x000fca000000000b */
[----:B------:R-:W-:-:S04]  /*1230*/  SHF.R.U32.HI R3, RZ, 0x17, R0 ;  /* 0x00000017ff037819 */ /* 0x000fc80000011600 */
[----:B------:R-:W-:-:S04]  /*1240*/  LOP3.LUT R3, R3, 0xff, RZ, 0xc0, !PT ;  /* 0x000000ff03037812 */ /* 0x000fc800078ec0ff */
[----:B------:R-:W-:-:S05]  /*1250*/  IADD3 R9, PT, PT, R3, R5, RZ ;  /* 0x0000000503097210 */ /* 0x000fca0007ffe0ff */
[----:B------:R-:W-:-:S05]  /*1260*/  VIADD R3, R9, 0xffffffff ;  /* 0xffffffff09037836 */ /* 0x000fca0000000000 */
[----:B------:R-:W-:-:S13]  /*1270*/  ISETP.GE.U32.AND P0, PT, R3, 0xfe, PT ;  /* 0x000000fe0300780c */ /* 0x000fda0003f06070 */
[----:B------:R-:W-:Y:S05]  /*1280*/  @!P0 BRA `(.L_x_24) ;  /* 0x0000000000808947 */ /* 0x000fea0003800000 */
[----:B------:R-:W-:-:S13]  /*1290*/  ISETP.GT.AND P0, PT, R9, 0xfe, PT ;  /* 0x000000fe0900780c */ /* 0x000fda0003f04270 */
[----:B------:R-:W-:Y:S05]  /*12a0*/  @P0 BRA `(.L_x_25) ;  /* 0x00000000006c0947 */ /* 0x000fea0003800000 */
[----:B------:R-:W-:-:S13]  /*12b0*/  ISETP.GE.AND P0, PT, R9, 0x1, PT ;  /* 0x000000010900780c */ /* 0x000fda0003f06270 */
[----:B------:R-:W-:Y:S05]  /*12c0*/  @P0 BRA `(.L_x_26) ;  /* 0x0000000000740947 */ /* 0x000fea0003800000 */
[----:B------:R-:W-:Y:S02]  /*12d0*/  ISETP.GE.AND P0, PT, R9, -0x18, PT ;  /* 0xffffffe80900780c */ /* 0x000fe40003f06270 */
[----:B------:R-:W-:-:S11]  /*12e0*/  LOP3.LUT R0, R0, 0x80000000, RZ, 0xc0, !PT ;  /* 0x8000000000007812 */ /* 0x000fd600078ec0ff */
[----:B------:R-:W-:Y:S05]  /*12f0*/  @!P0 BRA `(.L_x_26) ;  /* 0x0000000000688947 */ /* 0x000fea0003800000 */
[CCC-:B------:R-:W-:Y:S01]  /*1300*/  FFMA.RZ R3, R14.reuse, R10.reuse, R11.reuse ;  /* 0x0000000a0e037223 */ /* 0x1c0fe2000000c00b */
[C---:B------:R-:W-:Y:S01]  /*1310*/  IADD3 R8, PT, PT, R9.reuse, 0x20, RZ ;  /* 0x0000002009087810 */ /* 0x040fe20007ffe0ff */
[CCC-:B------:R-:W-:Y:S01]  /*1320*/  FFMA.RM R4, R14.reuse, R10.reuse, R11.reuse ;  /* 0x0000000a0e047223 */ /* 0x1c0fe2000000400b */
[----:B------:R-:W-:Y:S02]  /*1330*/  ISETP.NE.AND P2, PT, R9, RZ, PT ;  /* 0x000000ff0900720c */ /* 0x000fe40003f45270 */
[----:B------:R-:W-:Y:S01]  /*1340*/  LOP3.LUT R5, R3, 0x7fffff, RZ, 0xc0, !PT ;  /* 0x007fffff03057812 */ /* 0x000fe200078ec0ff */
[----:B------:R-:W-:Y:S01]  /*1350*/  FFMA.RP R3, R14, R10, R11 ;  /* 0x0000000a0e037223 */ /* 0x000fe2000000800b */
[----:B------:R-:W-:Y:S02]  /*1360*/  ISETP.NE.AND P1, PT, R9, RZ, PT ;  /* 0x000000ff0900720c */ /* 0x000fe40003f25270 */
[----:B------:R-:W-:Y:S02]  /*1370*/  LOP3.LUT R5, R5, 0x800000, RZ, 0xfc, !PT ;  /* 0x0080000005057812 */ /* 0x000fe400078efcff */
[----:B------:R-:W-:-:S02]  /*1380*/  IADD3 R9, PT, PT, -R9, RZ, RZ ;  /* 0x000000ff09097210 */ /* 0x000fc40007ffe1ff */
[----:B------:R-:W-:Y:S02]  /*1390*/  SHF.L.U32 R8, R5, R8, RZ ;  /* 0x0000000805087219 */ /* 0x000fe400000006ff */
[----:B------:R-:W-:Y:S02]  /*13a0*/  FSETP.NEU.FTZ.AND P0, PT, R3, R4, PT ;  /* 0x000000040300720b */ /* 0x000fe40003f1d000 */
[----:B------:R-:W-:Y:S02]  /*13b0*/  SEL R4, R9, RZ, P2 ;  /* 0x000000ff09047207 */ /* 0x000fe40001000000 */
[----:B------:R-:W-:Y:S02]  /*13c0*/  ISETP.NE.AND P1, PT, R8, RZ, P1 ;  /* 0x000000ff0800720c */ /* 0x000fe40000f25270 */
[----:B------:R-:W-:Y:S02]  /*13d0*/  SHF.R.U32.HI R4, RZ, R4, R5 ;  /* 0x00000004ff047219 */ /* 0x000fe40000011605 */
[----:B------:R-:W-:-:S02]  /*13e0*/  PLOP3.LUT P0, PT, P0, P1, PT, 0xf8, 0x8f ;  /* 0x00000000008f781c */ /* 0x000fc40000703f70 */
[----:B------:R-:W-:Y:S02]  /*13f0*/  SHF.R.U32.HI R8, RZ, 0x1, R4 ;  /* 0x00000001ff087819 */ /* 0x000fe40000011604 */
[----:B------:R-:W-:-:S04]  /*1400*/  SEL R3, RZ, 0x1, !P0 ;  /* 0x00000001ff037807 */ /* 0x000fc80004000000 */
[----:B------:R-:W-:-:S04]  /*1410*/  LOP3.LUT R3, R3, 0x1, R8, 0xf8, !PT ;  /* 0x0000000103037812 */ /* 0x000fc800078ef808 */
[----:B------:R-:W-:-:S05]  /*1420*/  LOP3.LUT R3, R3, R4, RZ, 0xc0, !PT ;  /* 0x0000000403037212 */ /* 0x000fca00078ec0ff */
[----:B------:R-:W-:-:S05]  /*1430*/  IMAD.IADD R3, R8, 0x1, R3 ;  /* 0x0000000108037824 */ /* 0x000fca00078e0203 */
[----:B------:R-:W-:Y:S01]  /*1440*/  LOP3.LUT R0, R3, R0, RZ, 0xfc, !PT ;  /* 0x0000000003007212 */ /* 0x000fe200078efcff */
[----:B------:R-:W-:Y:S06]  /*1450*/  BRA `(.L_x_26) ;  /* 0x0000000000107947 */ /* 0x000fec0003800000 */
.L_x_25:
[----:B------:R-:W-:-:S04]  /*1460*/  LOP3.LUT R0, R0, 0x80000000, RZ, 0xc0, !PT ;  /* 0x8000000000007812 */ /* 0x000fc800078ec0ff */
[----:B------:R-:W-:Y:S01]  /*1470*/  LOP3.LUT R0, R0, 0x7f800000, RZ, 0xfc, !PT ;  /* 0x7f80000000007812 */ /* 0x000fe200078efcff */
[----:B------:R-:W-:Y:S06]  /*1480*/  BRA `(.L_x_26) ;  /* 0x0000000000047947 */ /* 0x000fec0003800000 */
.L_x_24:
[----:B------:R-:W-:-:S07]  /*1490*/  LEA R0, R5, R0, 0x17 ;  /* 0x0000000005007211 */ /* 0x000fce00078eb8ff */
.L_x_26:
[----:B------:R-:W-:Y:S05]  /*14a0*/  BSYNC.RECONVERGENT B2 ;  /* 0x0000000000027941 */ /* 0x000fea0003800200 */
.L_x_23:
[----:B------:R-:W-:Y:S05]  /*14b0*/  BRA `(.L_x_27) ;  /* 0x0000000000207947 */ /* 0x000fea0003800000 */
.L_x_22:
[----:B------:R-:W-:-:S04]  /*14c0*/  LOP3.LUT R0, R3, 0x80000000, R0, 0x48, !PT ;  /* 0x8000000003007812 */ /* 0x000fc800078e4800 */
[----:B------:R-:W-:Y:S01]  /*14d0*/  LOP3.LUT R0, R0, 0x7f800000, RZ, 0xfc, !PT ;  /* 0x7f80000000007812 */ /* 0x000fe200078efcff */
[----:B------:R-:W-:Y:S06]  /*14e0*/  BRA `(.L_x_27) ;  /* 0x0000000000147947 */ /* 0x000fec0003800000 */
.L_x_21:
[----:B------:R-:W-:Y:S01]  /*14f0*/  LOP3.LUT R0, R3, 0x80000000, R0, 0x48, !PT ;  /* 0x8000000003007812 */ /* 0x000fe200078e4800 */
[----:B------:R-:W-:Y:S06]  /*1500*/  BRA `(.L_x_27) ;  /* 0x00000000000c7947 */ /* 0x000fec0003800000 */
.L_x_20:
[----:B------:R-:W0:Y:S01]  /*1510*/  MUFU.RSQ R0, -QNAN ;  /* 0xffc0000000007908 */ /* 0x000e220000001400 */
[----:B------:R-:W-:Y:S05]  /*1520*/  BRA `(.L_x_27) ;  /* 0x0000000000047947 */ /* 0x000fea0003800000 */
.L_x_19:
[----:B------:R-:W-:-:S07]  /*1530*/  FADD.FTZ R0, R0, R3 ;  /* 0x0000000300007221 */ /* 0x000fce0000010000 */
.L_x_27:
[----:B------:R-:W-:Y:S05]  /*1540*/  BSYNC.RECONVERGENT B1 ;  /* 0x0000000000017941 */ /* 0x000fea0003800200 */
.L_x_17:
[----:B------:R-:W-:-:S04]  /*1550*/  HFMA2 R3, -RZ, RZ, 0, 0 ;  /* 0x00000000ff037431 */ /* 0x000fc800000001ff */
[----:B0-----:R-:W-:Y:S05]  /*1560*/  RET.REL.NODEC R2 `(_Z10matmul_qktPKfS0_Pfii) ;  /* 0xffffffe802a47950 */ /* 0x001fea0003c3ffff */
.L_x_28:
        /* <DEDUP_REMOVED lines=9> */
.L_x_30:


//--------------------- .nv.shared.reserved.0     --------------------------
	.section	.nv.shared.reserved.0,"aw",@nobits
	.weak		__nv_reservedSMEM_offset_0_alias
	.size		__nv_reservedSMEM_offset_0_alias, 0, 64
	.other		__nv_reservedSMEM_offset_0_alias,@"STO_CUDA_RESERVED_SHARED STV_DEFAULT"
__nv_reservedSMEM_offset_0_alias:
	.zero		0
	.zero		64


//--------------------- .nv.constant0._Z9matmul_pvPKfS0_Pfii --------------------------
	.section	.nv.constant0._Z9matmul_pvPKfS0_Pfii,"a",@progbits
	.sectionflags	@""
	.align	4
.nv.constant0._Z9matmul_pvPKfS0_Pfii:
	.zero		928


//--------------------- .nv.constant0._Z12softmax_rowsPKfPfi --------------------------
	.section	.nv.constant0._Z12softmax_rowsPKfPfi,"a",@progbits
	.sectionflags	@""
	.align	4
.nv.constant0._Z12softmax_rowsPKfPfi:
	.zero		916


//--------------------- .nv.constant0._Z10matmul_qktPKfS0_Pfii --------------------------
	.section	.nv.constant0._Z10matmul_qktPKfS0_Pfii,"a",@progbits
	.sectionflags	@""
	.align	4
.nv.constant0._Z10matmul_qktPKfS0_Pfii:
	.zero		928


//--------------------- SYMBOLS --------------------------

	.type		.nv.reservedSmem.offset0,@object
	.size		.nv.reservedSmem.offset0,0x4
